// auto-generated by cutlass_sweep.gemm — config: {"arch": "sm_100", "cluster_m": 1, "cluster_n": 1, "dtype": "tf32", "dtype_b": "tf32", "layout": "nt", "stages": 0, "tile_k": 128, "tile_m": 128, "tile_n": 64}
#include "cutlass/cutlass.h"
#include "cutlass/gemm/collective/collective_builder.hpp"
#include "cutlass/gemm/device/gemm_universal_adapter.h"
#include "cutlass/gemm/kernel/gemm_universal.hpp"
#include "cutlass/epilogue/collective/collective_builder.hpp"

using ElemA = cutlass::tfloat32_t;
using ElemB = cutlass::tfloat32_t;
using ElemCD = cutlass::tfloat32_t;
using Acc  = float;
using TileShape    = cute::Shape<cute::_128, cute::_64, cute::_128>;
using ClusterShape = cute::Shape<cute::_1, cute::_1, cute::_1>;

using CollectiveEpilogue = typename cutlass::epilogue::collective::CollectiveBuilder<
    cutlass::arch::Sm100, cutlass::arch::OpClassTensorOp,
    TileShape, ClusterShape,
    cutlass::epilogue::collective::EpilogueTileAuto,
    Acc, Acc,
    ElemCD, cutlass::layout::RowMajor, 128 / cutlass::sizeof_bits<ElemCD>::value,
    ElemCD, cutlass::layout::RowMajor, 128 / cutlass::sizeof_bits<ElemCD>::value,
    cutlass::epilogue::collective::EpilogueScheduleAuto
  >::CollectiveOp;

using CollectiveMainloop = typename cutlass::gemm::collective::CollectiveBuilder<
    cutlass::arch::Sm100, cutlass::arch::OpClassTensorOp,
    ElemA, cutlass::layout::RowMajor, 128 / cutlass::sizeof_bits<ElemA>::value,
    ElemB, cutlass::layout::ColumnMajor, 128 / cutlass::sizeof_bits<ElemB>::value,
    Acc,
    TileShape, ClusterShape,
    cutlass::gemm::collective::StageCountAutoCarveout<static_cast<int>(sizeof(typename CollectiveEpilogue::SharedStorage))>,
    cutlass::gemm::collective::KernelScheduleAuto
  >::CollectiveOp;

using GemmKernel = cutlass::gemm::kernel::GemmUniversal<
    cute::Shape<int,int,int,int>,
    CollectiveMainloop,
    CollectiveEpilogue
>;
using Gemm = cutlass::gemm::device::GemmUniversalAdapter<GemmKernel>;

// Force the device kernel symbol into the cubin without needing a host main.
auto* _anchor = &cutlass::device_kernel<GemmKernel>;


// ===== COMPILED SASS (sm_100a) =====

	.target	sm_100a

	.elftype	@"ET_EXEC"


//--------------------- .note.nv.tkinfo           --------------------------
	.section	.note.nv.tkinfo,"",@"SHT_NOTE"
	.sectionflags	@"SHF_NOTE_NV_TKINFO"
	.tkinfo
        /*0018*/ 	.word	0x00000002
        /*0030*/ 	.string	""
        /*0030*/ 	.string	"ptxas"
        /*0030*/ 	.string	"Cuda compilation tools, release 13.0, V13.0.88"
        /*0030*/ 	.string	"Build cuda_13.0.r13.0/compiler.36424714_0"
        /*0030*/ 	.string	"-arch sm_100a -m 64 "



//--------------------- .note.nv.cuinfo           --------------------------
	.section	.note.nv.cuinfo,"",@"SHT_NOTE"
	.sectionflags	@"SHF_NOTE_NV_CUINFO"
        /*0018*/ 	.short	0x0002
        /*001a*/ 	.short	0x0064
        /*001c*/ 	.short	0x0082
	.zero		2


//--------------------- .nv.info                  --------------------------
	.section	.nv.info,"",@"SHT_CUDA_INFO"
	.align	4


	//----- nvinfo : EIATTR_REGCOUNT
	.align		4
        /*0000*/ 	.byte	0x04, 0x2f
        /*0002*/ 	.short	(.L_19 - .L_18)
	.align		4
.L_18:
        /*0004*/ 	.word	index@(_ZN7cutlass13device_kernelINS_4gemm6kernel13GemmUniversalIN4cute5tupleIJiiiiEEENS1_10collective13CollectiveMmaINS1_35MainloopSm100TmaUmmaWarpSpecializedILi2ELi2ELi4ENS5_IJNS4_1CILi1EEESB_SB_EEEEENS5_IJNSA_ILi128EEENSA_ILi64EEESE_EEENS_10tfloat32_tENS5_IJlSB_lEEESH_SI_NS4_8TiledMMAINS4_8MMA_AtomIJNS4_17SM100_MMA_TF32_SSISH_SH_fLi128ELi64ELNS4_4UMMA5MajorE0ELSN_0ELNSM_7ScaleInE0ELSO_0EEEEEENS4_6LayoutISC_NS5_IJNSA_ILi0EEESS_SS_EEEEENS5_IJNS4_10UnderscoreESV_SV_EEEEENS4_13SM90_TMA_LOADENS4_14ComposedLayoutINS4_7SwizzleILi3ELi4ELi3EEENS4_18smem_ptr_flag_bitsILi32EEENSR_INS5_IJNSA_ILi8EEENSA_ILi32EEEEEENS5_IJS15_SB_EEEEEEEvNS4_8identityESY_S19_vS1A_EENS_8epilogue10collective18CollectiveEpilogueINS1C_23Sm100TmaWarpSpecializedILi4ELi2ELi16ELb1ELb0EEEJSG_NS5_IJNSR_ISE_SB_EENSR_INSA_ILi16EEESB_EEEEESH_SI_SH_SI_NS1C_6fusion15FusionCallbacksIS1G_NS1L_17LinearCombinationISH_fSH_fLNS_15FloatRoundStyleE2EEESG_S1K_JEEENS4_5SM1004TMEM4LOAD26SM100_TMEM_LOAD_32dp32b16xESY_NSZ_INS10_ILi2ELi4ELi3EEES13_NSR_INS5_IJS14_S1I_EEENS5_IJS1I_SB_EEEEEEENS4_39AutoVectorizingCopyWithAssumedAlignmentILi128EEENS4_14SM90_TMA_STOREES1Z_S21_S21_EEEvvEEEEvNT_6ParamsE)
        /*0008*/ 	.word	0x00000060


	//----- nvinfo : EIATTR_FRAME_SIZE
	.align		4
.L_19:
        /*000c*/ 	.byte	0x04, 0x11
        /*000e*/ 	.short	(.L_21 - .L_20)
	.align		4
.L_20:
        /*0010*/ 	.word	index@($__internal_2_$__cuda_sm10x_tcgen05_guardrail_trap_unallocated_columns_being_dealloced)
        /*0014*/ 	.word	0x00000000


	//----- nvinfo : EIATTR_FRAME_SIZE
	.align		4
.L_21:
        /*0018*/ 	.byte	0x04, 0x11
        /*001a*/ 	.short	(.L_23 - .L_22)
	.align		4
.L_22:
        /*001c*/ 	.word	index@($__internal_1_$__cuda_sm10x_tcgen05_guardrail_trap_phase_invalid_during_alloc)
        /*0020*/ 	.word	0x00000000


	//----- nvinfo : EIATTR_FRAME_SIZE
	.align		4
.L_23:
        /*0024*/ 	.byte	0x04, 0x11
        /*0026*/ 	.short	(.L_25 - .L_24)
	.align		4
.L_24:
        /*0028*/ 	.word	index@($__internal_0_$__cuda_sm10x_tcgen05_guardrail_trap_col_being_dealloced_not_returned_by_alloc)
        /*002c*/ 	.word	0x00000000


	//----- nvinfo : EIATTR_FRAME_SIZE
	.align		4
.L_25:
        /*0030*/ 	.byte	0x04, 0x11
        /*0032*/ 	.short	(.L_27 - .L_26)
	.align		4
.L_26:
        /*0034*/ 	.word	index@(_ZN7cutlass13device_kernelINS_4gemm6kernel13GemmUniversalIN4cute5tupleIJiiiiEEENS1_10collective13CollectiveMmaINS1_35MainloopSm100TmaUmmaWarpSpecializedILi2ELi2ELi4ENS5_IJNS4_1CILi1EEESB_SB_EEEEENS5_IJNSA_ILi128EEENSA_ILi64EEESE_EEENS_10tfloat32_tENS5_IJlSB_lEEESH_SI_NS4_8TiledMMAINS4_8MMA_AtomIJNS4_17SM100_MMA_TF32_SSISH_SH_fLi128ELi64ELNS4_4UMMA5MajorE0ELSN_0ELNSM_7ScaleInE0ELSO_0EEEEEENS4_6LayoutISC_NS5_IJNSA_ILi0EEESS_SS_EEEEENS5_IJNS4_10UnderscoreESV_SV_EEEEENS4_13SM90_TMA_LOADENS4_14ComposedLayoutINS4_7SwizzleILi3ELi4ELi3EEENS4_18smem_ptr_flag_bitsILi32EEENSR_INS5_IJNSA_ILi8EEENSA_ILi32EEEEEENS5_IJS15_SB_EEEEEEEvNS4_8identityESY_S19_vS1A_EENS_8epilogue10collective18CollectiveEpilogueINS1C_23Sm100TmaWarpSpecializedILi4ELi2ELi16ELb1ELb0EEEJSG_NS5_IJNSR_ISE_SB_EENSR_INSA_ILi16EEESB_EEEEESH_SI_SH_SI_NS1C_6fusion15FusionCallbacksIS1G_NS1L_17LinearCombinationISH_fSH_fLNS_15FloatRoundStyleE2EEESG_S1K_JEEENS4_5SM1004TMEM4LOAD26SM100_TMEM_LOAD_32dp32b16xESY_NSZ_INS10_ILi2ELi4ELi3EEES13_NSR_INS5_IJS14_S1I_EEENS5_IJS1I_SB_EEEEEEENS4_39AutoVectorizingCopyWithAssumedAlignmentILi128EEENS4_14SM90_TMA_STOREES1Z_S21_S21_EEEvvEEEEvNT_6ParamsE)
        /*0038*/ 	.word	0x00000000


	//----- nvinfo : EIATTR_MIN_STACK_SIZE
	.align		4
.L_27:
        /*003c*/ 	.byte	0x04, 0x12
        /*003e*/ 	.short	(.L_29 - .L_28)
	.align		4
.L_28:
        /*0040*/ 	.word	index@(_ZN7cutlass13device_kernelINS_4gemm6kernel13GemmUniversalIN4cute5tupleIJiiiiEEENS1_10collective13CollectiveMmaINS1_35MainloopSm100TmaUmmaWarpSpecializedILi2ELi2ELi4ENS5_IJNS4_1CILi1EEESB_SB_EEEEENS5_IJNSA_ILi128EEENSA_ILi64EEESE_EEENS_10tfloat32_tENS5_IJlSB_lEEESH_SI_NS4_8TiledMMAINS4_8MMA_AtomIJNS4_17SM100_MMA_TF32_SSISH_SH_fLi128ELi64ELNS4_4UMMA5MajorE0ELSN_0ELNSM_7ScaleInE0ELSO_0EEEEEENS4_6LayoutISC_NS5_IJNSA_ILi0EEESS_SS_EEEEENS5_IJNS4_10UnderscoreESV_SV_EEEEENS4_13SM90_TMA_LOADENS4_14ComposedLayoutINS4_7SwizzleILi3ELi4ELi3EEENS4_18smem_ptr_flag_bitsILi32EEENSR_INS5_IJNSA_ILi8EEENSA_ILi32EEEEEENS5_IJS15_SB_EEEEEEEvNS4_8identityESY_S19_vS1A_EENS_8epilogue10collective18CollectiveEpilogueINS1C_23Sm100TmaWarpSpecializedILi4ELi2ELi16ELb1ELb0EEEJSG_NS5_IJNSR_ISE_SB_EENSR_INSA_ILi16EEESB_EEEEESH_SI_SH_SI_NS1C_6fusion15FusionCallbacksIS1G_NS1L_17LinearCombinationISH_fSH_fLNS_15FloatRoundStyleE2EEESG_S1K_JEEENS4_5SM1004TMEM4LOAD26SM100_TMEM_LOAD_32dp32b16xESY_NSZ_INS10_ILi2ELi4ELi3EEES13_NSR_INS5_IJS14_S1I_EEENS5_IJS1I_SB_EEEEEEENS4_39AutoVectorizingCopyWithAssumedAlignmentILi128EEENS4_14SM90_TMA_STOREES1Z_S21_S21_EEEvvEEEEvNT_6ParamsE)
        /*0044*/ 	.word	0x00000000
.L_29:


//--------------------- .nv.compat                --------------------------
	.section	.nv.compat,"",@"SHT_CUDA_COMPAT_INFO"
	.align	4
        /*0000*/ 	.byte	0x02, 0x09, 0x01, 0x00, 0x02, 0x02, 0x02, 0x00, 0x02, 0x05, 0x05, 0x00, 0x03, 0x07, 0x01, 0x01
        /*0010*/ 	.byte	0x02, 0x03, 0x01, 0x00, 0x02, 0x06, 0x01, 0x00, 0x04, 0x0b, 0x08, 0x00, 0x09, 0x00, 0x00, 0x00
        /*0020*/ 	.byte	0x00, 0x00, 0x00, 0x00


//--------------------- .nv.info._ZN7cutlass13device_kernelINS_4gemm6kernel13GemmUniversalIN4cute5tupleIJiiiiEEENS1_10collective13CollectiveMmaINS1_35MainloopSm100TmaUmmaWarpSpecializedILi2ELi2ELi4ENS5_IJNS4_1CILi1EEESB_SB_EEEEENS5_IJNSA_ILi128EEENSA_ILi64EEESE_EEENS_10tfloat32_tENS5_IJlSB_lEEESH_SI_NS4_8TiledMMAINS4_8MMA_AtomIJNS4_17SM100_MMA_TF32_SSISH_SH_fLi128ELi64ELNS4_4UMMA5MajorE0ELSN_0ELNSM_7ScaleInE0ELSO_0EEEEEENS4_6LayoutISC_NS5_IJNSA_ILi0EEESS_SS_EEEEENS5_IJNS4_10UnderscoreESV_SV_EEEEENS4_13SM90_TMA_LOADENS4_14ComposedLayoutINS4_7SwizzleILi3ELi4ELi3EEENS4_18smem_ptr_flag_bitsILi32EEENSR_INS5_IJNSA_ILi8EEENSA_ILi32EEEEEENS5_IJS15_SB_EEEEEEEvNS4_8identityESY_S19_vS1A_EENS_8epilogue10collective18CollectiveEpilogueINS1C_23Sm100TmaWarpSpecializedILi4ELi2ELi16ELb1ELb0EEEJSG_NS5_IJNSR_ISE_SB_EENSR_INSA_ILi16EEESB_EEEEESH_SI_SH_SI_NS1C_6fusion15FusionCallbacksIS1G_NS1L_17LinearCombinationISH_fSH_fLNS_15FloatRoundStyleE2EEESG_S1K_JEEENS4_5SM1004TMEM4LOAD26SM100_TMEM_LOAD_32dp32b16xESY_NSZ_INS10_ILi2ELi4ELi3EEES13_NSR_INS5_IJS14_S1I_EEENS5_IJS1I_SB_EEEEEEENS4_39AutoVectorizingCopyWithAssumedAlignmentILi128EEENS4_14SM90_TMA_STOREES1Z_S21_S21_EEEvvEEEEvNT_6ParamsE --------------------------
	.section	.nv.info._ZN7cutlass13device_kernelINS_4gemm6kernel13GemmUniversalIN4cute5tupleIJiiiiEEENS1_10collective13CollectiveMmaINS1_35MainloopSm100TmaUmmaWarpSpecializedILi2ELi2ELi4ENS5_IJNS4_1CILi1EEESB_SB_EEEEENS5_IJNSA_ILi128EEENSA_ILi64EEESE_EEENS_10tfloat32_tENS5_IJlSB_lEEESH_SI_NS4_8TiledMMAINS4_8MMA_AtomIJNS4_17SM100_MMA_TF32_SSISH_SH_fLi128ELi64ELNS4_4UMMA5MajorE0ELSN_0ELNSM_7ScaleInE0ELSO_0EEEEEENS4_6LayoutISC_NS5_IJNSA_ILi0EEESS_SS_EEEEENS5_IJNS4_10UnderscoreESV_SV_EEEEENS4_13SM90_TMA_LOADENS4_14ComposedLayoutINS4_7SwizzleILi3ELi4ELi3EEENS4_18smem_ptr_flag_bitsILi32EEENSR_INS5_IJNSA_ILi8EEENSA_ILi32EEEEEENS5_IJS15_SB_EEEEEEEvNS4_8identityESY_S19_vS1A_EENS_8epilogue10collective18CollectiveEpilogueINS1C_23Sm100TmaWarpSpecializedILi4ELi2ELi16ELb1ELb0EEEJSG_NS5_IJNSR_ISE_SB_EENSR_INSA_ILi16EEESB_EEEEESH_SI_SH_SI_NS1C_6fusion15FusionCallbacksIS1G_NS1L_17LinearCombinationISH_fSH_fLNS_15FloatRoundStyleE2EEESG_S1K_JEEENS4_5SM1004TMEM4LOAD26SM100_TMEM_LOAD_32dp32b16xESY_NSZ_INS10_ILi2ELi4ELi3EEES13_NSR_INS5_IJS14_S1I_EEENS5_IJS1I_SB_EEEEEEENS4_39AutoVectorizingCopyWithAssumedAlignmentILi128EEENS4_14SM90_TMA_STOREES1Z_S21_S21_EEEvvEEEEvNT_6ParamsE,"",@"SHT_CUDA_INFO"
	.sectionflags	@""
	.align	4


	//----- nvinfo : EIATTR_CUDA_API_VERSION
	.align		4
        /*0000*/ 	.byte	0x04, 0x37
        /*0002*/ 	.short	(.L_31 - .L_30)
.L_30:
        /*0004*/ 	.word	0x00000082


	//----- nvinfo : EIATTR_KPARAM_INFO
	.align		4
.L_31:
        /*0008*/ 	.byte	0x04, 0x17
        /*000a*/ 	.short	(.L_33 - .L_32)
.L_32:
        /*000c*/ 	.word	0x00000000
        /*0010*/ 	.short	0x0000
        /*0012*/ 	.short	0x0000
        /*0014*/ 	.byte	0x00, 0xf0, 0x01, 0x20


	//----- nvinfo : EIATTR_AT_ENTRY_FRAGMENTS
	.align		4
.L_33:
        /*0018*/ 	.byte	0x04, 0x4f
        /*001a*/ 	.short	(.L_35 - .L_34)


	//   ....[0]....
.L_34:
        /*001c*/ 	.word	0x00000006


	//----- nvinfo : EIATTR_RESERVED_SMEM_USED
	.align		4
.L_35:
        /*0020*/ 	.byte	0x01, 0x41
	.zero		2


	//----- nvinfo : EIATTR_SPARSE_MMA_MASK
	.align		4
        /*0024*/ 	.byte	0x03, 0x50
        /*0026*/ 	.short	0x0000


	//----- nvinfo : EIATTR_TCGEN05_1CTA_USED
	.align		4
        /*0028*/ 	.byte	0x01, 0x51
	.zero		2


	//----- nvinfo : EIATTR_MAXREG_COUNT
	.align		4
        /*002c*/ 	.byte	0x03, 0x1b
        /*002e*/ 	.short	0x00ff


	//----- nvinfo : EIATTR_NUM_BARRIERS
	.align		4
        /*0030*/ 	.byte	0x02, 0x4c
        /*0032*/ 	.byte	0x07
	.zero		1


	//----- nvinfo : EIATTR_EXTERNS
	.align		4
        /*0034*/ 	.byte	0x04, 0x0f
        /*0036*/ 	.short	(.L_37 - .L_36)


	//   ....[0]....
	.align		4
.L_36:
        /*0038*/ 	.word	index@(__assertfail)


	//----- nvinfo : EIATTR_MERCURY_ISA_VERSION
	.align		4
.L_37:
        /*003c*/ 	.byte	0x03, 0x5f
        /*003e*/ 	.short	0x0101


	//----- nvinfo : EIATTR_INT_WARP_WIDE_INSTR_OFFSETS
	.align		4
        /*0040*/ 	.byte	0x04, 0x31
        /*0042*/ 	.short	(.L_39 - .L_38)


	//   ....[0]....
.L_38:
        /*0044*/ 	.word	0x00002250


	//   ....[1]....
        /*0048*/ 	.word	0x000040c0


	//   ....[2]....
        /*004c*/ 	.word	0x000040e0


	//   ....[3]....
        /*0050*/ 	.word	0x00004110


	//   ....[4]....
        /*0054*/ 	.word	0x00004a50


	//   ....[5]....
        /*0058*/ 	.word	0x00004ac0


	//   ....[6]....
        /*005c*/ 	.word	0x00004bb0


	//   ....[7]....
        /*0060*/ 	.word	0x00004c30


	//   ....[8]....
        /*0064*/ 	.word	0x00004d40


	//   ....[9]....
        /*0068*/ 	.word	0x00004dd0


	//   ....[10]....
        /*006c*/ 	.word	0x00004fb0


	//   ....[11]....
        /*0070*/ 	.word	0x00005060


	//----- nvinfo : EIATTR_COOP_GROUP_MASK_REGIDS
	.align		4
.L_39:
        /*0074*/ 	.byte	0x04, 0x29
        /*0076*/ 	.short	(.L_41 - .L_40)


	//   ....[0]....
.L_40:
        /*0078*/ 	.word	0xffffffff


	//   ....[1]....
        /*007c*/ 	.word	0xffffffff


	//   ....[2]....
        /*0080*/ 	.word	0xffffffff


	//   ....[3]....
        /*0084*/ 	.word	0xffffffff


	//   ....[4]....
        /*0088*/ 	.word	0xffffffff


	//   ....[5]....
        /*008c*/ 	.word	0xffffffff


	//   ....[6]....
        /*0090*/ 	.word	0xffffffff


	//   ....[7]....
        /*0094*/ 	.word	0xffffffff


	//   ....[8]....
        /*0098*/ 	.word	0xffffffff


	//   ....[9]....
        /*009c*/ 	.word	0xffffffff


	//   ....[10]....
        /*00a0*/ 	.word	0xffffffff


	//   ....[11]....
        /*00a4*/ 	.word	0xffffffff


	//   ....[12]....
        /*00a8*/ 	.word	0xffffffff


	//----- nvinfo : EIATTR_COOP_GROUP_INSTR_OFFSETS
	.align		4
.L_41:
        /*00ac*/ 	.byte	0x04, 0x28
        /*00ae*/ 	.short	(.L_43 - .L_42)


	//   ....[0]....
.L_42:
        /*00b0*/ 	.word	0x00000090


	//   ....[1]....
        /*00b4*/ 	.word	0x000004d0


	//   ....[2]....
        /*00b8*/ 	.word	0x00000600


	//   ....[3]....
        /*00bc*/ 	.word	0x000007a0


	//   ....[4]....
        /*00c0*/ 	.word	0x000008a0


	//   ....[5]....
        /*00c4*/ 	.word	0x00000a10


	//   ....[6]....
        /*00c8*/ 	.word	0x00000bb0


	//   ....[7]....
        /*00cc*/ 	.word	0x00002130


	//   ....[8]....
        /*00d0*/ 	.word	0x00002df0


	//   ....[9]....
        /*00d4*/ 	.word	0x00003000


	//   ....[10]....
        /*00d8*/ 	.word	0x00003030


	//   ....[11]....
        /*00dc*/ 	.word	0x00003f90


	//   ....[12]....
        /*00e0*/ 	.word	0x000041d0


	//----- nvinfo : EIATTR_VRC_CTA_INIT_COUNT
	.align		4
.L_43:
        /*00e4*/ 	.byte	0x02, 0x4a
        /*00e6*/ 	.byte	0x80
	.zero		1


	//----- nvinfo : EIATTR_SYSCALL_OFFSETS
	.align		4
        /*00e8*/ 	.byte	0x04, 0x46
        /*00ea*/ 	.short	(.L_45 - .L_44)


	//   ....[0]....
.L_44:
        /*00ec*/ 	.word	0x00005b90


	//   ....[1]....
        /*00f0*/ 	.word	0x00005c80


	//   ....[2]....
        /*00f4*/ 	.word	0x000063f0


	//   ....[3]....
        /*00f8*/ 	.word	0x00006d70


	//   ....[4]....
        /*00fc*/ 	.word	0x000076c0


	//   ....[5]....
        /*0100*/ 	.word	0x00008010


	//----- nvinfo : EIATTR_MBARRIER_INSTR_OFFSETS
	.align		4
.L_45:
        /*0104*/ 	.byte	0x04, 0x39
        /*0106*/ 	.short	(.L_47 - .L_46)


	//   ....[0]....
.L_46:
        /*0108*/ 	.word	0x000005b0
        /*010c*/ 	.word	0x000000ff
        /*0110*/ 	.word	0x00000000
        /*0114*/ 	.short	0x0100
        /*0116*/ 	.byte	0x04
	.zero		1


	//   ....[1]....
        /*0118*/ 	.word	0x000005c0
        /*011c*/ 	.word	0x000000ff
        /*0120*/ 	.word	0x00000010
        /*0124*/ 	.short	0x0100
        /*0126*/ 	.byte	0x04
	.zero		1


	//   ....[2]....
        /*0128*/ 	.word	0x000005d0
        /*012c*/ 	.word	0x000000ff
        /*0130*/ 	.word	0x00000008
        /*0134*/ 	.short	0x0100
        /*0136*/ 	.byte	0x04
	.zero		1


	//   ....[3]....
        /*0138*/ 	.word	0x000005e0
        /*013c*/ 	.word	0x000000ff
        /*0140*/ 	.word	0x00000018
        /*0144*/ 	.short	0x0100
        /*0146*/ 	.byte	0x04
	.zero		1


	//   ....[4]....
        /*0148*/ 	.word	0x00000710
        /*014c*/ 	.word	0x000000ff
        /*0150*/ 	.word	0x00000020
        /*0154*/ 	.short	0x0100
        /*0156*/ 	.byte	0x04
	.zero		1


	//   ....[5]....
        /*0158*/ 	.word	0x00000720
        /*015c*/ 	.word	0x000000ff
        /*0160*/ 	.word	0x00000040
        /*0164*/ 	.short	0x0100
        /*0166*/ 	.byte	0x04
	.zero		1


	//   ....[6]....
        /*0168*/ 	.word	0x00000730
        /*016c*/ 	.word	0x000000ff
        /*0170*/ 	.word	0x00000028
        /*0174*/ 	.short	0x0100
        /*0176*/ 	.byte	0x04
	.zero		1


	//   ....[7]....
        /*0178*/ 	.word	0x00000740
        /*017c*/ 	.word	0x000000ff
        /*0180*/ 	.word	0x00000048
        /*0184*/ 	.short	0x0100
        /*0186*/ 	.byte	0x04
	.zero		1


	//   ....[8]....
        /*0188*/ 	.word	0x00000750
        /*018c*/ 	.word	0x000000ff
        /*0190*/ 	.word	0x00000030
        /*0194*/ 	.short	0x0100
        /*0196*/ 	.byte	0x04
	.zero		1


	//   ....[9]....
        /*0198*/ 	.word	0x00000760
        /*019c*/ 	.word	0x000000ff
        /*01a0*/ 	.word	0x00000050
        /*01a4*/ 	.short	0x0100
        /*01a6*/ 	.byte	0x04
	.zero		1


	//   ....[10]....
        /*01a8*/ 	.word	0x00000770
        /*01ac*/ 	.word	0x000000ff
        /*01b0*/ 	.word	0x00000038
        /*01b4*/ 	.short	0x0100
        /*01b6*/ 	.byte	0x04
	.zero		1


	//   ....[11]....
        /*01b8*/ 	.word	0x00000780
        /*01bc*/ 	.word	0x000000ff
        /*01c0*/ 	.word	0x00000058
        /*01c4*/ 	.short	0x0100
        /*01c6*/ 	.byte	0x04
	.zero		1


	//   ....[12]....
        /*01c8*/ 	.word	0x00000870
        /*01cc*/ 	.word	0x000000ff
        /*01d0*/ 	.word	0x00000060
        /*01d4*/ 	.short	0x0100
        /*01d6*/ 	.byte	0x06
	.zero		1


	//   ....[13]....
        /*01d8*/ 	.word	0x00000880
        /*01dc*/ 	.word	0x000000ff
        /*01e0*/ 	.word	0x00000068
        /*01e4*/ 	.short	0x0100
        /*01e6*/ 	.byte	0x06
	.zero		1


	//   ....[14]....
        /*01e8*/ 	.word	0x000009c0
        /*01ec*/ 	.word	0x000000ff
        /*01f0*/ 	.word	0x00000070
        /*01f4*/ 	.short	0x0100
        /*01f6*/ 	.byte	0x06
	.zero		1


	//   ....[15]....
        /*01f8*/ 	.word	0x000009d0
        /*01fc*/ 	.word	0x000000ff
        /*0200*/ 	.word	0x00000080
        /*0204*/ 	.short	0x0100
        /*0206*/ 	.byte	0x06
	.zero		1


	//   ....[16]....
        /*0208*/ 	.word	0x000009e0
        /*020c*/ 	.word	0x000000ff
        /*0210*/ 	.word	0x00000078
        /*0214*/ 	.short	0x0100
        /*0216*/ 	.byte	0x06
	.zero		1


	//   ....[17]....
        /*0218*/ 	.word	0x000009f0
        /*021c*/ 	.word	0x000000ff
        /*0220*/ 	.word	0x00000088
        /*0224*/ 	.short	0x0100
        /*0226*/ 	.byte	0x06
	.zero		1


	//   ....[18]....
        /*0228*/ 	.word	0x00000b20
        /*022c*/ 	.word	0x000000ff
        /*0230*/ 	.word	0x00000090
        /*0234*/ 	.short	0x0100
        /*0236*/ 	.byte	0x04
	.zero		1


	//   ....[19]....
        /*0238*/ 	.word	0x00000b30
        /*023c*/ 	.word	0x000000ff
        /*0240*/ 	.word	0x000000b0
        /*0244*/ 	.short	0x0100
        /*0246*/ 	.byte	0x04
	.zero		1


	//   ....[20]....
        /*0248*/ 	.word	0x00000b40
        /*024c*/ 	.word	0x000000ff
        /*0250*/ 	.word	0x00000098
        /*0254*/ 	.short	0x0100
        /*0256*/ 	.byte	0x04
	.zero		1


	//   ....[21]....
        /*0258*/ 	.word	0x00000b50
        /*025c*/ 	.word	0x000000ff
        /*0260*/ 	.word	0x000000b8
        /*0264*/ 	.short	0x0100
        /*0266*/ 	.byte	0x04
	.zero		1


	//   ....[22]....
        /*0268*/ 	.word	0x00000b60
        /*026c*/ 	.word	0x000000ff
        /*0270*/ 	.word	0x000000a0
        /*0274*/ 	.short	0x0100
        /*0276*/ 	.byte	0x04
	.zero		1


	//   ....[23]....
        /*0278*/ 	.word	0x00000b70
        /*027c*/ 	.word	0x000000ff
        /*0280*/ 	.word	0x000000c0
        /*0284*/ 	.short	0x0100
        /*0286*/ 	.byte	0x04
	.zero		1


	//   ....[24]....
        /*0288*/ 	.word	0x00000b80
        /*028c*/ 	.word	0x000000ff
        /*0290*/ 	.word	0x000000a8
        /*0294*/ 	.short	0x0100
        /*0296*/ 	.byte	0x04
	.zero		1


	//   ....[25]....
        /*0298*/ 	.word	0x00000b90
        /*029c*/ 	.word	0x000000ff
        /*02a0*/ 	.word	0x000000c8
        /*02a4*/ 	.short	0x0100
        /*02a6*/ 	.byte	0x04
	.zero		1


	//   ....[26]....
        /*02a8*/ 	.word	0x00000c80
        /*02ac*/ 	.word	0x000000ff
        /*02b0*/ 	.word	0x000000d0
        /*02b4*/ 	.short	0x0100
        /*02b6*/ 	.byte	0x04
	.zero		1


	//   ....[27]....
        /*02b8*/ 	.word	0x00000c90
        /*02bc*/ 	.word	0x000000ff
        /*02c0*/ 	.word	0x000000e0
        /*02c4*/ 	.short	0x0100
        /*02c6*/ 	.byte	0x04
	.zero		1


	//   ....[28]....
        /*02c8*/ 	.word	0x00000ca0
        /*02cc*/ 	.word	0x000000ff
        /*02d0*/ 	.word	0x000000d8
        /*02d4*/ 	.short	0x0100
        /*02d6*/ 	.byte	0x04
	.zero		1


	//   ....[29]....
        /*02d8*/ 	.word	0x00000cb0
        /*02dc*/ 	.word	0x000000ff
        /*02e0*/ 	.word	0x000000e8
        /*02e4*/ 	.short	0x0100
        /*02e6*/ 	.byte	0x04
	.zero		1


	//   ....[30]....
        /*02e8*/ 	.word	0x00001590
        /*02ec*/ 	.word	0x00000003
        /*02f0*/ 	.word	0x000000e0
        /*02f4*/ 	.short	0x010a
        /*02f6*/ 	.byte	0xff
	.zero		1


	//   ....[31]....
        /*02f8*/ 	.word	0x000015c0
        /*02fc*/ 	.word	0x00000003
        /*0300*/ 	.word	0x000000d0
        /*0304*/ 	.short	0x0101
        /*0306*/ 	.byte	0xff
	.zero		1


	//   ....[32]....
        /*0308*/ 	.word	0x00001690
        /*030c*/ 	.word	0x000000ff
        /*0310*/ 	.word	0x00000010
        /*0314*/ 	.short	0x010a
        /*0316*/ 	.byte	0x04
	.zero		1


	//   ....[33]....
        /*0318*/ 	.word	0x00001730
        /*031c*/ 	.word	0x000000ff
        /*0320*/ 	.word	0x00000010
        /*0324*/ 	.short	0x010a
        /*0326*/ 	.byte	0x39
	.zero		1


	//   ....[34]....
        /*0328*/ 	.word	0x00001830
        /*032c*/ 	.word	0x000000ff
        /*0330*/ 	.word	0x00000010
        /*0334*/ 	.short	0x010a
        /*0336*/ 	.byte	0x04
	.zero		1


	//   ....[35]....
        /*0338*/ 	.word	0x00001bf0
        /*033c*/ 	.word	0x000000ff
        /*0340*/ 	.word	0x00000068
        /*0344*/ 	.short	0x0101
        /*0346*/ 	.byte	0x0d
	.zero		1


	//   ....[36]....
        /*0348*/ 	.word	0x00001c10
        /*034c*/ 	.word	0x000000ff
        /*0350*/ 	.word	0x00000010
        /*0354*/ 	.short	0x010a
        /*0356*/ 	.byte	0x04
	.zero		1


	//   ....[37]....
        /*0358*/ 	.word	0x00001c90
        /*035c*/ 	.word	0x000000ff
        /*0360*/ 	.word	0x00000010
        /*0364*/ 	.short	0x010a
        /*0366*/ 	.byte	0x39
	.zero		1


	//   ....[38]....
        /*0368*/ 	.word	0x00001d90
        /*036c*/ 	.word	0x000000ff
        /*0370*/ 	.word	0x00000010
        /*0374*/ 	.short	0x010a
        /*0376*/ 	.byte	0x04
	.zero		1


	//   ....[39]....
        /*0378*/ 	.word	0x00002160
        /*037c*/ 	.word	0x00000002
        /*0380*/ 	.word	0x00000070
        /*0384*/ 	.short	0x010a
        /*0386*/ 	.byte	0xff
	.zero		1


	//   ....[40]....
        /*0388*/ 	.word	0x00002220
        /*038c*/ 	.word	0x00000002
        /*0390*/ 	.word	0x00000000
        /*0394*/ 	.short	0x0101
        /*0396*/ 	.byte	0xff
	.zero		1


	//   ....[41]....
        /*0398*/ 	.word	0x00002780
        /*039c*/ 	.word	0x000000ff
        /*03a0*/ 	.word	0x00000000
        /*03a4*/ 	.short	0x010a
        /*03a6*/ 	.byte	0x04
	.zero		1


	//   ....[42]....
        /*03a8*/ 	.word	0x00002820
        /*03ac*/ 	.word	0x00000000
        /*03b0*/ 	.word	0x00000000
        /*03b4*/ 	.short	0x010a
        /*03b6*/ 	.byte	0xff
	.zero		1


	//   ....[43]....
        /*03b8*/ 	.word	0x00002940
        /*03bc*/ 	.word	0x00000000
        /*03c0*/ 	.word	0x000000d0
        /*03c4*/ 	.short	0x010a
        /*03c6*/ 	.byte	0xff
	.zero		1


	//   ....[44]....
        /*03c8*/ 	.word	0x000029a0
        /*03cc*/ 	.word	0x00000004
        /*03d0*/ 	.word	0x00000000
        /*03d4*/ 	.short	0x0101
        /*03d6*/ 	.byte	0xff
	.zero		1


	//   ....[45]....
        /*03d8*/ 	.word	0x000029c0
        /*03dc*/ 	.word	0x000000ff
        /*03e0*/ 	.word	0x00000080
        /*03e4*/ 	.short	0x010a
        /*03e6*/ 	.byte	0x04
	.zero		1


	//   ....[46]....
        /*03e8*/ 	.word	0x00002ae0
        /*03ec*/ 	.word	0x00000000
        /*03f0*/ 	.word	0x00000070
        /*03f4*/ 	.short	0x010a
        /*03f6*/ 	.byte	0xff
	.zero		1


	//   ....[47]....
        /*03f8*/ 	.word	0x00002bf0
        /*03fc*/ 	.word	0x00000000
        /*0400*/ 	.word	0x00000000
        /*0404*/ 	.short	0x0101
        /*0406*/ 	.byte	0xff
	.zero		1


	//   ....[48]....
        /*0408*/ 	.word	0x00002c80
        /*040c*/ 	.word	0x000000ff
        /*0410*/ 	.word	0x00000080
        /*0414*/ 	.short	0x0106
        /*0416*/ 	.byte	0x04
	.zero		1


	//   ....[49]....
        /*0418*/ 	.word	0x00002ca0
        /*041c*/ 	.word	0x000000ff
        /*0420*/ 	.word	0x00000080
        /*0424*/ 	.short	0x010a
        /*0426*/ 	.byte	0x04
	.zero		1


	//   ....[50]....
        /*0428*/ 	.word	0x00002d30
        /*042c*/ 	.word	0x000000ff
        /*0430*/ 	.word	0x00000080
        /*0434*/ 	.short	0x0106
        /*0436*/ 	.byte	0x07
	.zero		1


	//   ....[51]....
        /*0438*/ 	.word	0x00002d70
        /*043c*/ 	.word	0x00000000
        /*0440*/ 	.word	0x00000080
        /*0444*/ 	.short	0x010a
        /*0446*/ 	.byte	0xff
	.zero		1


	//   ....[52]....
        /*0448*/ 	.word	0x000032b0
        /*044c*/ 	.word	0x00000000
        /*0450*/ 	.word	0x00000070
        /*0454*/ 	.short	0x010a
        /*0456*/ 	.byte	0xff
	.zero		1


	//   ....[53]....
        /*0458*/ 	.word	0x000033f0
        /*045c*/ 	.word	0x00000003
        /*0460*/ 	.word	0x00000000
        /*0464*/ 	.short	0x0101
        /*0466*/ 	.byte	0xff
	.zero		1


	//   ....[54]....
        /*0468*/ 	.word	0x00003400
        /*046c*/ 	.word	0x000000ff
        /*0470*/ 	.word	0x00000000
        /*0474*/ 	.short	0x010a
        /*0476*/ 	.byte	0x04
	.zero		1


	//   ....[55]....
        /*0478*/ 	.word	0x00003420
        /*047c*/ 	.word	0x000000ff
        /*0480*/ 	.word	0x000000b0
        /*0484*/ 	.short	0x010a
        /*0486*/ 	.byte	0x07
	.zero		1


	//   ....[56]....
        /*0488*/ 	.word	0x000034f0
        /*048c*/ 	.word	0x000000ff
        /*0490*/ 	.word	0x00000000
        /*0494*/ 	.short	0x010a
        /*0496*/ 	.byte	0x05
	.zero		1


	//   ....[57]....
        /*0498*/ 	.word	0x00003640
        /*049c*/ 	.word	0x000000ff
        /*04a0*/ 	.word	0x00000000
        /*04a4*/ 	.short	0x010a
        /*04a6*/ 	.byte	0x07
	.zero		1


	//   ....[58]....
        /*04a8*/ 	.word	0x00003db0
        /*04ac*/ 	.word	0x000000ff
        /*04b0*/ 	.word	0x00000000
        /*04b4*/ 	.short	0x010a
        /*04b6*/ 	.byte	0x04
	.zero		1


	//   ....[59]....
        /*04b8*/ 	.word	0x00003e50
        /*04bc*/ 	.word	0x000000ff
        /*04c0*/ 	.word	0x00000000
        /*04c4*/ 	.short	0x010a
        /*04c6*/ 	.byte	0x05
	.zero		1


	//   ....[60]....
        /*04c8*/ 	.word	0x00003ee0
        /*04cc*/ 	.word	0x000000ff
        /*04d0*/ 	.word	0x00000000
        /*04d4*/ 	.short	0x010a
        /*04d6*/ 	.byte	0x05
	.zero		1


	//   ....[61]....
        /*04d8*/ 	.word	0x00003f70
        /*04dc*/ 	.word	0x000000ff
        /*04e0*/ 	.word	0x00000000
        /*04e4*/ 	.short	0x010a
        /*04e6*/ 	.byte	0x04
	.zero		1


	//   ....[62]....
        /*04e8*/ 	.word	0x00004400
        /*04ec*/ 	.word	0x00000000
        /*04f0*/ 	.word	0x00000070
        /*04f4*/ 	.short	0x010a
        /*04f6*/ 	.byte	0xff
	.zero		1


	//   ....[63]....
        /*04f8*/ 	.word	0x000044c0
        /*04fc*/ 	.word	0x00000000
        /*0500*/ 	.word	0x00000000
        /*0504*/ 	.short	0x0101
        /*0506*/ 	.byte	0xff
	.zero		1


	//   ....[64]....
        /*0508*/ 	.word	0x000047e0
        /*050c*/ 	.word	0x000000ff
        /*0510*/ 	.word	0x00000068
        /*0514*/ 	.short	0x010a
        /*0516*/ 	.byte	0x04
	.zero		1


	//   ....[65]....
        /*0518*/ 	.word	0x000049d0
        /*051c*/ 	.word	0x000000ff
        /*0520*/ 	.word	0x00000040
        /*0524*/ 	.short	0x010a
        /*0526*/ 	.byte	0x04
	.zero		1


	//   ....[66]....
        /*0528*/ 	.word	0x00004b50
        /*052c*/ 	.word	0x000000ff
        /*0530*/ 	.word	0x00000020
        /*0534*/ 	.short	0x010b
        /*0536*/ 	.byte	0x04
	.zero		1


	//   ....[67]....
        /*0538*/ 	.word	0x00004b60
        /*053c*/ 	.word	0x000000ff
        /*0540*/ 	.word	0x00000000
        /*0544*/ 	.short	0x0101
        /*0546*/ 	.byte	0x05
	.zero		1


	//   ....[68]....
        /*0548*/ 	.word	0x00004b80
        /*054c*/ 	.word	0x000000ff
        /*0550*/ 	.word	0x00000048
        /*0554*/ 	.short	0x010a
        /*0556*/ 	.byte	0x04
	.zero		1


	//   ....[69]....
        /*0558*/ 	.word	0x00004ce0
        /*055c*/ 	.word	0x000000ff
        /*0560*/ 	.word	0x00000028
        /*0564*/ 	.short	0x010b
        /*0566*/ 	.byte	0x04
	.zero		1


	//   ....[70]....
        /*0568*/ 	.word	0x00004cf0
        /*056c*/ 	.word	0x000000ff
        /*0570*/ 	.word	0x00000000
        /*0574*/ 	.short	0x0101
        /*0576*/ 	.byte	0x05
	.zero		1


	//   ....[71]....
        /*0578*/ 	.word	0x00004d00
        /*057c*/ 	.word	0x000000ff
        /*0580*/ 	.word	0x00000050
        /*0584*/ 	.short	0x010a
        /*0586*/ 	.byte	0x04
	.zero		1


	//   ....[72]....
        /*0588*/ 	.word	0x00004ea0
        /*058c*/ 	.word	0x000000ff
        /*0590*/ 	.word	0x00000030
        /*0594*/ 	.short	0x010b
        /*0596*/ 	.byte	0x04
	.zero		1


	//   ....[73]....
        /*0598*/ 	.word	0x00004f10
        /*059c*/ 	.word	0x000000ff
        /*05a0*/ 	.word	0x00000000
        /*05a4*/ 	.short	0x0101
        /*05a6*/ 	.byte	0x05
	.zero		1


	//   ....[74]....
        /*05a8*/ 	.word	0x00004f40
        /*05ac*/ 	.word	0x000000ff
        /*05b0*/ 	.word	0x00000058
        /*05b4*/ 	.short	0x010a
        /*05b6*/ 	.byte	0x04
	.zero		1


	//   ....[75]....
        /*05b8*/ 	.word	0x00005150
        /*05bc*/ 	.word	0x000000ff
        /*05c0*/ 	.word	0x00000038
        /*05c4*/ 	.short	0x010b
        /*05c6*/ 	.byte	0x04
	.zero		1


	//   ....[76]....
        /*05c8*/ 	.word	0x00005170
        /*05cc*/ 	.word	0x000000ff
        /*05d0*/ 	.word	0x00000000
        /*05d4*/ 	.short	0x0101
        /*05d6*/ 	.byte	0x0d
	.zero		1


	//   ....[77]....
        /*05d8*/ 	.word	0x000051a0
        /*05dc*/ 	.word	0x000000ff
        /*05e0*/ 	.word	0x00000040
        /*05e4*/ 	.short	0x010a
        /*05e6*/ 	.byte	0x04
	.zero		1


	//   ....[78]....
        /*05e8*/ 	.word	0x000051c0
        /*05ec*/ 	.word	0x000000ff
        /*05f0*/ 	.word	0x00000048
        /*05f4*/ 	.short	0x010a
        /*05f6*/ 	.byte	0x04
	.zero		1


	//   ....[79]....
        /*05f8*/ 	.word	0x000051e0
        /*05fc*/ 	.word	0x000000ff
        /*0600*/ 	.word	0x00000050
        /*0604*/ 	.short	0x010a
        /*0606*/ 	.byte	0x04
	.zero		1


	//   ....[80]....
        /*0608*/ 	.word	0x00005220
        /*060c*/ 	.word	0x00000000
        /*0610*/ 	.word	0x00000058
        /*0614*/ 	.short	0x010a
        /*0616*/ 	.byte	0xff
	.zero		1


	//   ....[81]....
        /*0618*/ 	.word	0x00005550
        /*061c*/ 	.word	0x00000000
        /*0620*/ 	.word	0x00000070
        /*0624*/ 	.short	0x010a
        /*0626*/ 	.byte	0xff
	.zero		1


	//   ....[82]....
        /*0628*/ 	.word	0x00005660
        /*062c*/ 	.word	0x00000000
        /*0630*/ 	.word	0x00000000
        /*0634*/ 	.short	0x0101
        /*0636*/ 	.byte	0xff
	.zero		1


	//   ....[83]....
        /*0638*/ 	.word	0x000060b0
        /*063c*/ 	.word	0x000000ff
        /*0640*/ 	.word	0x00000020
        /*0644*/ 	.short	0x010a
        /*0646*/ 	.byte	0x24
	.zero		1


	//   ....[84]....
        /*0648*/ 	.word	0x000060f0
        /*064c*/ 	.word	0x00000058
        /*0650*/ 	.word	0x00000090
        /*0654*/ 	.short	0x010a
        /*0656*/ 	.byte	0xff
	.zero		1


	//   ....[85]....
        /*0658*/ 	.word	0x000061e0
        /*065c*/ 	.word	0x000000ff
        /*0660*/ 	.word	0x00000020
        /*0664*/ 	.short	0x010a
        /*0666*/ 	.byte	0x24
	.zero		1


	//   ....[86]....
        /*0668*/ 	.word	0x000062d0
        /*066c*/ 	.word	0x00000058
        /*0670*/ 	.word	0x00000090
        /*0674*/ 	.short	0x010a
        /*0676*/ 	.byte	0xff
	.zero		1


	//   ....[87]....
        /*0678*/ 	.word	0x00006aa0
        /*067c*/ 	.word	0x00000000
        /*0680*/ 	.word	0x00000000
        /*0684*/ 	.short	0x0101
        /*0686*/ 	.byte	0xff
	.zero		1


	//   ....[88]....
        /*0688*/ 	.word	0x00006ab0
        /*068c*/ 	.word	0x00000003
        /*0690*/ 	.word	0x00000020
        /*0694*/ 	.short	0x010a
        /*0696*/ 	.byte	0xff
	.zero		1


	//   ....[89]....
        /*0698*/ 	.word	0x00006b90
        /*069c*/ 	.word	0x00000003
        /*06a0*/ 	.word	0x00000020
        /*06a4*/ 	.short	0x010a
        /*06a6*/ 	.byte	0xff
	.zero		1


	//   ....[90]....
        /*06a8*/ 	.word	0x000073f0
        /*06ac*/ 	.word	0x0000005b
        /*06b0*/ 	.word	0x00000000
        /*06b4*/ 	.short	0x0101
        /*06b6*/ 	.byte	0xff
	.zero		1


	//   ....[91]....
        /*06b8*/ 	.word	0x00007410
        /*06bc*/ 	.word	0x0000005c
        /*06c0*/ 	.word	0x00000020
        /*06c4*/ 	.short	0x010a
        /*06c6*/ 	.byte	0xff
	.zero		1


	//   ....[92]....
        /*06c8*/ 	.word	0x000074e0
        /*06cc*/ 	.word	0x0000005c
        /*06d0*/ 	.word	0x00000020
        /*06d4*/ 	.short	0x010a
        /*06d6*/ 	.byte	0xff
	.zero		1


	//   ....[93]....
        /*06d8*/ 	.word	0x00007d40
        /*06dc*/ 	.word	0x0000005b
        /*06e0*/ 	.word	0x00000000
        /*06e4*/ 	.short	0x0101
        /*06e6*/ 	.byte	0xff
	.zero		1


	//   ....[94]....
        /*06e8*/ 	.word	0x00007d60
        /*06ec*/ 	.word	0x0000005c
        /*06f0*/ 	.word	0x00000020
        /*06f4*/ 	.short	0x010a
        /*06f6*/ 	.byte	0xff
	.zero		1


	//   ....[95]....
        /*06f8*/ 	.word	0x00007e30
        /*06fc*/ 	.word	0x0000005c
        /*0700*/ 	.word	0x00000020
        /*0704*/ 	.short	0x010a
        /*0706*/ 	.byte	0xff
	.zero		1


	//   ....[96]....
        /*0708*/ 	.word	0x00008300
        /*070c*/ 	.word	0x000000ff
        /*0710*/ 	.word	0x00000000
        /*0714*/ 	.short	0x0101
        /*0716*/ 	.byte	0x04
	.zero		1


	//   ....[97]....
        /*0718*/ 	.word	0x000086f0
        /*071c*/ 	.word	0x00000002
        /*0720*/ 	.word	0x00000000
        /*0724*/ 	.short	0x0101
        /*0726*/ 	.byte	0xff
	.zero		1


	//   ....[98]....
        /*0728*/ 	.word	0x00008960
        /*072c*/ 	.word	0x000000ff
        /*0730*/ 	.word	0x00000000
        /*0734*/ 	.short	0x0101
        /*0736*/ 	.byte	0x04
	.zero		1


	//   ....[99]....
        /*0738*/ 	.word	0x00008980
        /*073c*/ 	.word	0x00000003
        /*0740*/ 	.word	0x000000e0
        /*0744*/ 	.short	0x010a
        /*0746*/ 	.byte	0xff
	.zero		1


	//   ....[100]....
        /*0748*/ 	.word	0x000089e0
        /*074c*/ 	.word	0x00000002
        /*0750*/ 	.word	0x00000010
        /*0754*/ 	.short	0x010a
        /*0756*/ 	.byte	0xff
	.zero		1


	//   ....[101]....
        /*0758*/ 	.word	0x00008a40
        /*075c*/ 	.word	0x00000002
        /*0760*/ 	.word	0x00000010
        /*0764*/ 	.short	0x010a
        /*0766*/ 	.byte	0xff
	.zero		1


	//   ....[102]....
        /*0768*/ 	.word	0x00008a90
        /*076c*/ 	.word	0x00000002
        /*0770*/ 	.word	0x00000070
        /*0774*/ 	.short	0x010a
        /*0776*/ 	.byte	0xff
	.zero		1


	//   ....[103]....
        /*0778*/ 	.word	0x00008af0
        /*077c*/ 	.word	0x00000000
        /*0780*/ 	.word	0x00000000
        /*0784*/ 	.short	0x010a
        /*0786*/ 	.byte	0xff
	.zero		1


	//   ....[104]....
        /*0788*/ 	.word	0x00008b40
        /*078c*/ 	.word	0x00000000
        /*0790*/ 	.word	0x000000d0
        /*0794*/ 	.short	0x010a
        /*0796*/ 	.byte	0xff
	.zero		1


	//   ....[105]....
        /*0798*/ 	.word	0x00008ba0
        /*079c*/ 	.word	0x00000000
        /*07a0*/ 	.word	0x00000080
        /*07a4*/ 	.short	0x010a
        /*07a6*/ 	.byte	0xff
	.zero		1


	//   ....[106]....
        /*07a8*/ 	.word	0x00008bf0
        /*07ac*/ 	.word	0x00000000
        /*07b0*/ 	.word	0x00000070
        /*07b4*/ 	.short	0x010a
        /*07b6*/ 	.byte	0xff
	.zero		1


	//   ....[107]....
        /*07b8*/ 	.word	0x00008c50
        /*07bc*/ 	.word	0x00000000
        /*07c0*/ 	.word	0x00000080
        /*07c4*/ 	.short	0x010a
        /*07c6*/ 	.byte	0xff
	.zero		1


	//   ....[108]....
        /*07c8*/ 	.word	0x00008ca0
        /*07cc*/ 	.word	0x00000000
        /*07d0*/ 	.word	0x00000070
        /*07d4*/ 	.short	0x010a
        /*07d6*/ 	.byte	0xff
	.zero		1


	//   ....[109]....
        /*07d8*/ 	.word	0x00008d10
        /*07dc*/ 	.word	0x00000003
        /*07e0*/ 	.word	0x000000b0
        /*07e4*/ 	.short	0x010a
        /*07e6*/ 	.byte	0xff
	.zero		1


	//   ....[110]....
        /*07e8*/ 	.word	0x00008d70
        /*07ec*/ 	.word	0x00000000
        /*07f0*/ 	.word	0x00000000
        /*07f4*/ 	.short	0x010a
        /*07f6*/ 	.byte	0xff
	.zero		1


	//   ....[111]....
        /*07f8*/ 	.word	0x00008dd0
        /*07fc*/ 	.word	0x00000000
        /*0800*/ 	.word	0x00000000
        /*0804*/ 	.short	0x010a
        /*0806*/ 	.byte	0xff
	.zero		1


	//   ....[112]....
        /*0808*/ 	.word	0x00008e30
        /*080c*/ 	.word	0x00000000
        /*0810*/ 	.word	0x00000000
        /*0814*/ 	.short	0x010a
        /*0816*/ 	.byte	0xff
	.zero		1


	//   ....[113]....
        /*0818*/ 	.word	0x00008e90
        /*081c*/ 	.word	0x00000000
        /*0820*/ 	.word	0x00000000
        /*0824*/ 	.short	0x010a
        /*0826*/ 	.byte	0xff
	.zero		1


	//   ....[114]....
        /*0828*/ 	.word	0x00008ef0
        /*082c*/ 	.word	0x00000000
        /*0830*/ 	.word	0x00000000
        /*0834*/ 	.short	0x010a
        /*0836*/ 	.byte	0xff
	.zero		1


	//   ....[115]....
        /*0838*/ 	.word	0x00008f40
        /*083c*/ 	.word	0x00000000
        /*0840*/ 	.word	0x00000070
        /*0844*/ 	.short	0x010a
        /*0846*/ 	.byte	0xff
	.zero		1


	//   ....[116]....
        /*0848*/ 	.word	0x00008fa0
        /*084c*/ 	.word	0x00000000
        /*0850*/ 	.word	0x00000068
        /*0854*/ 	.short	0x010a
        /*0856*/ 	.byte	0xff
	.zero		1


	//   ....[117]....
        /*0858*/ 	.word	0x00009000
        /*085c*/ 	.word	0x00000003
        /*0860*/ 	.word	0x00000040
        /*0864*/ 	.short	0x010a
        /*0866*/ 	.byte	0xff
	.zero		1


	//   ....[118]....
        /*0868*/ 	.word	0x00009060
        /*086c*/ 	.word	0x00000003
        /*0870*/ 	.word	0x00000048
        /*0874*/ 	.short	0x010a
        /*0876*/ 	.byte	0xff
	.zero		1


	//   ....[119]....
        /*0878*/ 	.word	0x000090c0
        /*087c*/ 	.word	0x00000003
        /*0880*/ 	.word	0x00000050
        /*0884*/ 	.short	0x010a
        /*0886*/ 	.byte	0xff
	.zero		1


	//   ....[120]....
        /*0888*/ 	.word	0x00009120
        /*088c*/ 	.word	0x00000003
        /*0890*/ 	.word	0x00000058
        /*0894*/ 	.short	0x010a
        /*0896*/ 	.byte	0xff
	.zero		1


	//   ....[121]....
        /*0898*/ 	.word	0x00009180
        /*089c*/ 	.word	0x00000000
        /*08a0*/ 	.word	0x00000040
        /*08a4*/ 	.short	0x010a
        /*08a6*/ 	.byte	0xff
	.zero		1


	//   ....[122]....
        /*08a8*/ 	.word	0x000091e0
        /*08ac*/ 	.word	0x00000000
        /*08b0*/ 	.word	0x00000048
        /*08b4*/ 	.short	0x010a
        /*08b6*/ 	.byte	0xff
	.zero		1


	//   ....[123]....
        /*08b8*/ 	.word	0x00009240
        /*08bc*/ 	.word	0x00000000
        /*08c0*/ 	.word	0x00000050
        /*08c4*/ 	.short	0x010a
        /*08c6*/ 	.byte	0xff
	.zero		1


	//   ....[124]....
        /*08c8*/ 	.word	0x00009290
        /*08cc*/ 	.word	0x00000000
        /*08d0*/ 	.word	0x00000070
        /*08d4*/ 	.short	0x010a
        /*08d6*/ 	.byte	0xff
	.zero		1


	//   ....[125]....
        /*08d8*/ 	.word	0x000092f0
        /*08dc*/ 	.word	0x00000000
        /*08e0*/ 	.word	0x00000020
        /*08e4*/ 	.short	0x010a
        /*08e6*/ 	.byte	0xff
	.zero		1


	//   ....[126]....
        /*08e8*/ 	.word	0x00009340
        /*08ec*/ 	.word	0x00000058
        /*08f0*/ 	.word	0x00000090
        /*08f4*/ 	.short	0x010a
        /*08f6*/ 	.byte	0xff
	.zero		1


	//   ....[127]....
        /*08f8*/ 	.word	0x00009390
        /*08fc*/ 	.word	0x00000003
        /*0900*/ 	.word	0x00000020
        /*0904*/ 	.short	0x010a
        /*0906*/ 	.byte	0xff
	.zero		1


	//   ....[128]....
        /*0908*/ 	.word	0x000093e0
        /*090c*/ 	.word	0x0000005c
        /*0910*/ 	.word	0x00000020
        /*0914*/ 	.short	0x010a
        /*0916*/ 	.byte	0xff
	.zero		1


	//   ....[129]....
        /*0918*/ 	.word	0x00009430
        /*091c*/ 	.word	0x0000005c
        /*0920*/ 	.word	0x00000020
        /*0924*/ 	.short	0x010a
        /*0926*/ 	.byte	0xff
	.zero		1


	//----- nvinfo : EIATTR_NUM_MBARRIERS
	.align		4
.L_47:
        /*0928*/ 	.byte	0x03, 0x38
        /*092a*/ 	.short	0x001e


	//----- nvinfo : EIATTR_EXIT_INSTR_OFFSETS
	.align		4
        /*092c*/ 	.byte	0x04, 0x1c
        /*092e*/ 	.short	(.L_49 - .L_48)


	//   ....[0]....
.L_48:
        /*0930*/ 	.word	0x00002850


	//   ....[1]....
        /*0934*/ 	.word	0x00002d40


	//   ....[2]....
        /*0938*/ 	.word	0x00002da0


	//   ....[3]....
        /*093c*/ 	.word	0x000041e0


	//   ....[4]....
        /*0940*/ 	.word	0x00005250


	//   ....[5]....
        /*0944*/ 	.word	0x00005290


	//   ....[6]....
        /*0948*/ 	.word	0x00008850


	//   ....[7]....
        /*094c*/ 	.word	0x000088d0


	//   ....[8]....
        /*0950*/ 	.word	0x00008900


	//   ....[9]....
        /*0954*/ 	.word	0x00008970


	//----- nvinfo : EIATTR_MAX_THREADS
	.align		4
.L_49:
        /*0958*/ 	.byte	0x04, 0x05
        /*095a*/ 	.short	(.L_51 - .L_50)
.L_50:
        /*095c*/ 	.word	0x00000100
        /*0960*/ 	.word	0x00000001
        /*0964*/ 	.word	0x00000001


	//----- nvinfo : EIATTR_CRS_STACK_SIZE
	.align		4
.L_51:
        /*0968*/ 	.byte	0x04, 0x1e
        /*096a*/ 	.short	(.L_53 - .L_52)
.L_52:
        /*096c*/ 	.word	0x00000000


	//----- nvinfo : EIATTR_CBANK_PARAM_SIZE
	.align		4
.L_53:
        /*0970*/ 	.byte	0x03, 0x19
        /*0972*/ 	.short	0x0800


	//----- nvinfo : EIATTR_PARAM_CBANK
	.align		4
        /*0974*/ 	.byte	0x04, 0x0a
        /*0976*/ 	.short	(.L_55 - .L_54)
	.align		4
.L_54:
        /*0978*/ 	.word	index@(.nv.constant0._ZN7cutlass13device_kernelINS_4gemm6kernel13GemmUniversalIN4cute5tupleIJiiiiEEENS1_10collective13CollectiveMmaINS1_35MainloopSm100TmaUmmaWarpSpecializedILi2ELi2ELi4ENS5_IJNS4_1CILi1EEESB_SB_EEEEENS5_IJNSA_ILi128EEENSA_ILi64EEESE_EEENS_10tfloat32_tENS5_IJlSB_lEEESH_SI_NS4_8TiledMMAINS4_8MMA_AtomIJNS4_17SM100_MMA_TF32_SSISH_SH_fLi128ELi64ELNS4_4UMMA5MajorE0ELSN_0ELNSM_7ScaleInE0ELSO_0EEEEEENS4_6LayoutISC_NS5_IJNSA_ILi0EEESS_SS_EEEEENS5_IJNS4_10UnderscoreESV_SV_EEEEENS4_13SM90_TMA_LOADENS4_14ComposedLayoutINS4_7SwizzleILi3ELi4ELi3EEENS4_18smem_ptr_flag_bitsILi32EEENSR_INS5_IJNSA_ILi8EEENSA_ILi32EEEEEENS5_IJS15_SB_EEEEEEEvNS4_8identityESY_S19_vS1A_EENS_8epilogue10collective18CollectiveEpilogueINS1C_23Sm100TmaWarpSpecializedILi4ELi2ELi16ELb1ELb0EEEJSG_NS5_IJNSR_ISE_SB_EENSR_INSA_ILi16EEESB_EEEEESH_SI_SH_SI_NS1C_6fusion15FusionCallbacksIS1G_NS1L_17LinearCombinationISH_fSH_fLNS_15FloatRoundStyleE2EEESG_S1K_JEEENS4_5SM1004TMEM4LOAD26SM100_TMEM_LOAD_32dp32b16xESY_NSZ_INS10_ILi2ELi4ELi3EEES13_NSR_INS5_IJS14_S1I_EEENS5_IJS1I_SB_EEEEEEENS4_39AutoVectorizingCopyWithAssumedAlignmentILi128EEENS4_14SM90_TMA_STOREES1Z_S21_S21_EEEvvEEEEvNT_6ParamsE)
        /*097c*/ 	.short	0x0380
        /*097e*/ 	.short	0x0800


	//----- nvinfo : EIATTR_SW_WAR
	.align		4
.L_55:
        /*0980*/ 	.byte	0x04, 0x36
        /*0982*/ 	.short	(.L_57 - .L_56)
.L_56:
        /*0984*/ 	.word	0x00000008
.L_57:


//--------------------- .nv.callgraph             --------------------------
	.section	.nv.callgraph,"",@"SHT_CUDA_CALLGRAPH"
	.align	4
	.sectionentsize	8
	.align		4
        /*0000*/ 	.word	0x00000000
	.align		4
        /*0004*/ 	.word	0xffffffff
	.align		4
        /*0008*/ 	.word	index@(_ZN7cutlass13device_kernelINS_4gemm6kernel13GemmUniversalIN4cute5tupleIJiiiiEEENS1_10collective13CollectiveMmaINS1_35MainloopSm100TmaUmmaWarpSpecializedILi2ELi2ELi4ENS5_IJNS4_1CILi1EEESB_SB_EEEEENS5_IJNSA_ILi128EEENSA_ILi64EEESE_EEENS_10tfloat32_tENS5_IJlSB_lEEESH_SI_NS4_8TiledMMAINS4_8MMA_AtomIJNS4_17SM100_MMA_TF32_SSISH_SH_fLi128ELi64ELNS4_4UMMA5MajorE0ELSN_0ELNSM_7ScaleInE0ELSO_0EEEEEENS4_6LayoutISC_NS5_IJNSA_ILi0EEESS_SS_EEEEENS5_IJNS4_10UnderscoreESV_SV_EEEEENS4_13SM90_TMA_LOADENS4_14ComposedLayoutINS4_7SwizzleILi3ELi4ELi3EEENS4_18smem_ptr_flag_bitsILi32EEENSR_INS5_IJNSA_ILi8EEENSA_ILi32EEEEEENS5_IJS15_SB_EEEEEEEvNS4_8identityESY_S19_vS1A_EENS_8epilogue10collective18CollectiveEpilogueINS1C_23Sm100TmaWarpSpecializedILi4ELi2ELi16ELb1ELb0EEEJSG_NS5_IJNSR_ISE_SB_EENSR_INSA_ILi16EEESB_EEEEESH_SI_SH_SI_NS1C_6fusion15FusionCallbacksIS1G_NS1L_17LinearCombinationISH_fSH_fLNS_15FloatRoundStyleE2EEESG_S1K_JEEENS4_5SM1004TMEM4LOAD26SM100_TMEM_LOAD_32dp32b16xESY_NSZ_INS10_ILi2ELi4ELi3EEES13_NSR_INS5_IJS14_S1I_EEENS5_IJS1I_SB_EEEEEEENS4_39AutoVectorizingCopyWithAssumedAlignmentILi128EEENS4_14SM90_TMA_STOREES1Z_S21_S21_EEEvvEEEEvNT_6ParamsE)
	.align		4
        /*000c*/ 	.word	index@(__assertfail)
	.align		4
        /*0010*/ 	.word	0x00000000
	.align		4
        /*0014*/ 	.word	0xfffffffe
	.align		4
        /*0018*/ 	.word	0x00000000
	.align		4
        /*001c*/ 	.word	0xfffffffd
	.align		4
        /*0020*/ 	.word	0x00000000
	.align		4
        /*0024*/ 	.word	0xfffffffc


//--------------------- .nv.constant4             --------------------------
	.section	.nv.constant4,"a",@progbits
	.align	8
	.align		8
.nv.constant4:
        /*0000*/ 	.dword	__assertfail
	.align		8
        /*0008*/ 	.dword	__unnamed_1
	.align		8
        /*0010*/ 	.dword	__unnamed_2
	.align		8
        /*0018*/ 	.dword	_ZN40_INTERNAL_27a20d53_4_k_cu_71b8742c_206224cuda3std3__45__cpo5beginE
	.align		8
        /*0020*/ 	.dword	_ZN40_INTERNAL_27a20d53_4_k_cu_71b8742c_206224cuda3std3__45__cpo3endE
	.align		8
        /*0028*/ 	.dword	_ZN40_INTERNAL_27a20d53_4_k_cu_71b8742c_206224cuda3std3__45__cpo6cbeginE
	.align		8
        /*0030*/ 	.dword	_ZN40_INTERNAL_27a20d53_4_k_cu_71b8742c_206224cuda3std3__45__cpo4cendE
	.align		8
        /*0038*/ 	.dword	_ZN40_INTERNAL_27a20d53_4_k_cu_71b8742c_206224cuda3std3__442_GLOBAL__N__27a20d53_4_k_cu_71b8742c_206226ignoreE
	.align		8
        /*0040*/ 	.dword	_ZN40_INTERNAL_27a20d53_4_k_cu_71b8742c_206224cuda3std3__419piecewise_constructE
	.align		8
        /*0048*/ 	.dword	_ZN40_INTERNAL_27a20d53_4_k_cu_71b8742c_206224cuda3std3__48in_placeE
	.align		8
        /*0050*/ 	.dword	_ZN40_INTERNAL_27a20d53_4_k_cu_71b8742c_206224cuda3std6ranges3__45__cpo4swapE
	.align		8
        /*0058*/ 	.dword	_ZN40_INTERNAL_27a20d53_4_k_cu_71b8742c_206224cuda3std6ranges3__45__cpo9iter_moveE
	.align		8
        /*0060*/ 	.dword	_ZN40_INTERNAL_27a20d53_4_k_cu_71b8742c_206224cute7productE
	.align		8
        /*0068*/ 	.dword	_ZN40_INTERNAL_27a20d53_4_k_cu_71b8742c_206224cute1_E
	.align		8
        /*0070*/ 	.dword	$str$25
	.align		8
        /*0078*/ 	.dword	$str$26
	.align		8
        /*0080*/ 	.dword	$str$27
	.align		8
        /*0088*/ 	.dword	$str$28


//--------------------- .text._ZN7cutlass13device_kernelINS_4gemm6kernel13GemmUniversalIN4cute5tupleIJiiiiEEENS1_10collective13CollectiveMmaINS1_35MainloopSm100TmaUmmaWarpSpecializedILi2ELi2ELi4ENS5_IJNS4_1CILi1EEESB_SB_EEEEENS5_IJNSA_ILi128EEENSA_ILi64EEESE_EEENS_10tfloat32_tENS5_IJlSB_lEEESH_SI_NS4_8TiledMMAINS4_8MMA_AtomIJNS4_17SM100_MMA_TF32_SSISH_SH_fLi128ELi64ELNS4_4UMMA5MajorE0ELSN_0ELNSM_7ScaleInE0ELSO_0EEEEEENS4_6LayoutISC_NS5_IJNSA_ILi0EEESS_SS_EEEEENS5_IJNS4_10UnderscoreESV_SV_EEEEENS4_13SM90_TMA_LOADENS4_14ComposedLayoutINS4_7SwizzleILi3ELi4ELi3EEENS4_18smem_ptr_flag_bitsILi32EEENSR_INS5_IJNSA_ILi8EEENSA_ILi32EEEEEENS5_IJS15_SB_EEEEEEEvNS4_8identityESY_S19_vS1A_EENS_8epilogue10collective18CollectiveEpilogueINS1C_23Sm100TmaWarpSpecializedILi4ELi2ELi16ELb1ELb0EEEJSG_NS5_IJNSR_ISE_SB_EENSR_INSA_ILi16EEESB_EEEEESH_SI_SH_SI_NS1C_6fusion15FusionCallbacksIS1G_NS1L_17LinearCombinationISH_fSH_fLNS_15FloatRoundStyleE2EEESG_S1K_JEEENS4_5SM1004TMEM4LOAD26SM100_TMEM_LOAD_32dp32b16xESY_NSZ_INS10_ILi2ELi4ELi3EEES13_NSR_INS5_IJS14_S1I_EEENS5_IJS1I_SB_EEEEEEENS4_39AutoVectorizingCopyWithAssumedAlignmentILi128EEENS4_14SM90_TMA_STOREES1Z_S21_S21_EEEvvEEEEvNT_6ParamsE --------------------------
	.section	.text._ZN7cutlass13device_kernelINS_4gemm6kernel13GemmUniversalIN4cute5tupleIJiiiiEEENS1_10collective13CollectiveMmaINS1_35MainloopSm100TmaUmmaWarpSpecializedILi2ELi2ELi4ENS5_IJNS4_1CILi1EEESB_SB_EEEEENS5_IJNSA_ILi128EEENSA_ILi64EEESE_EEENS_10tfloat32_tENS5_IJlSB_lEEESH_SI_NS4_8TiledMMAINS4_8MMA_AtomIJNS4_17SM100_MMA_TF32_SSISH_SH_fLi128ELi64ELNS4_4UMMA5MajorE0ELSN_0ELNSM_7ScaleInE0ELSO_0EEEEEENS4_6LayoutISC_NS5_IJNSA_ILi0EEESS_SS_EEEEENS5_IJNS4_10UnderscoreESV_SV_EEEEENS4_13SM90_TMA_LOADENS4_14ComposedLayoutINS4_7SwizzleILi3ELi4ELi3EEENS4_18smem_ptr_flag_bitsILi32EEENSR_INS5_IJNSA_ILi8EEENSA_ILi32EEEEEENS5_IJS15_SB_EEEEEEEvNS4_8identityESY_S19_vS1A_EENS_8epilogue10collective18CollectiveEpilogueINS1C_23Sm100TmaWarpSpecializedILi4ELi2ELi16ELb1ELb0EEEJSG_NS5_IJNSR_ISE_SB_EENSR_INSA_ILi16EEESB_EEEEESH_SI_SH_SI_NS1C_6fusion15FusionCallbacksIS1G_NS1L_17LinearCombinationISH_fSH_fLNS_15FloatRoundStyleE2EEESG_S1K_JEEENS4_5SM1004TMEM4LOAD26SM100_TMEM_LOAD_32dp32b16xESY_NSZ_INS10_ILi2ELi4ELi3EEES13_NSR_INS5_IJS14_S1I_EEENS5_IJS1I_SB_EEEEEEENS4_39AutoVectorizingCopyWithAssumedAlignmentILi128EEENS4_14SM90_TMA_STOREES1Z_S21_S21_EEEvvEEEEvNT_6ParamsE,"ax",@progbits
	.align	128
.text._ZN7cutlass13device_kernelINS_4gemm6kernel13GemmUniversalIN4cute5tupleIJiiiiEEENS1_10collective13CollectiveMmaINS1_35MainloopSm100TmaUmmaWarpSpecializedILi2ELi2ELi4ENS5_IJNS4_1CILi1EEESB_SB_EEEEENS5_IJNSA_ILi128EEENSA_ILi64EEESE_EEENS_10tfloat32_tENS5_IJlSB_lEEESH_SI_NS4_8TiledMMAINS4_8MMA_AtomIJNS4_17SM100_MMA_TF32_SSISH_SH_fLi128ELi64ELNS4_4UMMA5MajorE0ELSN_0ELNSM_7ScaleInE0ELSO_0EEEEEENS4_6LayoutISC_NS5_IJNSA_ILi0EEESS_SS_EEEEENS5_IJNS4_10UnderscoreESV_SV_EEEEENS4_13SM90_TMA_LOADENS4_14ComposedLayoutINS4_7SwizzleILi3ELi4ELi3EEENS4_18smem_ptr_flag_bitsILi32EEENSR_INS5_IJNSA_ILi8EEENSA_ILi32EEEEEENS5_IJS15_SB_EEEEEEEvNS4_8identityESY_S19_vS1A_EENS_8epilogue10collective18CollectiveEpilogueINS1C_23Sm100TmaWarpSpecializedILi4ELi2ELi16ELb1ELb0EEEJSG_NS5_IJNSR_ISE_SB_EENSR_INSA_ILi16EEESB_EEEEESH_SI_SH_SI_NS1C_6fusion15FusionCallbacksIS1G_NS1L_17LinearCombinationISH_fSH_fLNS_15FloatRoundStyleE2EEESG_S1K_JEEENS4_5SM1004TMEM4LOAD26SM100_TMEM_LOAD_32dp32b16xESY_NSZ_INS10_ILi2ELi4ELi3EEES13_NSR_INS5_IJS14_S1I_EEENS5_IJS1I_SB_EEEEEEENS4_39AutoVectorizingCopyWithAssumedAlignmentILi128EEENS4_14SM90_TMA_STOREES1Z_S21_S21_EEEvvEEEEvNT_6ParamsE:
        .type           _ZN7cutlass13device_kernelINS_4gemm6kernel13GemmUniversalIN4cute5tupleIJiiiiEEENS1_10collective13CollectiveMmaINS1_35MainloopSm100TmaUmmaWarpSpecializedILi2ELi2ELi4ENS5_IJNS4_1CILi1EEESB_SB_EEEEENS5_IJNSA_ILi128EEENSA_ILi64EEESE_EEENS_10tfloat32_tENS5_IJlSB_lEEESH_SI_NS4_8TiledMMAINS4_8MMA_AtomIJNS4_17SM100_MMA_TF32_SSISH_SH_fLi128ELi64ELNS4_4UMMA5MajorE0ELSN_0ELNSM_7ScaleInE0ELSO_0EEEEEENS4_6LayoutISC_NS5_IJNSA_ILi0EEESS_SS_EEEEENS5_IJNS4_10UnderscoreESV_SV_EEEEENS4_13SM90_TMA_LOADENS4_14ComposedLayoutINS4_7SwizzleILi3ELi4ELi3EEENS4_18smem_ptr_flag_bitsILi32EEENSR_INS5_IJNSA_ILi8EEENSA_ILi32EEEEEENS5_IJS15_SB_EEEEEEEvNS4_8identityESY_S19_vS1A_EENS_8epilogue10collective18CollectiveEpilogueINS1C_23Sm100TmaWarpSpecializedILi4ELi2ELi16ELb1ELb0EEEJSG_NS5_IJNSR_ISE_SB_EENSR_INSA_ILi16EEESB_EEEEESH_SI_SH_SI_NS1C_6fusion15FusionCallbacksIS1G_NS1L_17LinearCombinationISH_fSH_fLNS_15FloatRoundStyleE2EEESG_S1K_JEEENS4_5SM1004TMEM4LOAD26SM100_TMEM_LOAD_32dp32b16xESY_NSZ_INS10_ILi2ELi4ELi3EEES13_NSR_INS5_IJS14_S1I_EEENS5_IJS1I_SB_EEEEEEENS4_39AutoVectorizingCopyWithAssumedAlignmentILi128EEENS4_14SM90_TMA_STOREES1Z_S21_S21_EEEvvEEEEvNT_6ParamsE,@function
        .size           _ZN7cutlass13device_kernelINS_4gemm6kernel13GemmUniversalIN4cute5tupleIJiiiiEEENS1_10collective13CollectiveMmaINS1_35MainloopSm100TmaUmmaWarpSpecializedILi2ELi2ELi4ENS5_IJNS4_1CILi1EEESB_SB_EEEEENS5_IJNSA_ILi128EEENSA_ILi64EEESE_EEENS_10tfloat32_tENS5_IJlSB_lEEESH_SI_NS4_8TiledMMAINS4_8MMA_AtomIJNS4_17SM100_MMA_TF32_SSISH_SH_fLi128ELi64ELNS4_4UMMA5MajorE0ELSN_0ELNSM_7ScaleInE0ELSO_0EEEEEENS4_6LayoutISC_NS5_IJNSA_ILi0EEESS_SS_EEEEENS5_IJNS4_10UnderscoreESV_SV_EEEEENS4_13SM90_TMA_LOADENS4_14ComposedLayoutINS4_7SwizzleILi3ELi4ELi3EEENS4_18smem_ptr_flag_bitsILi32EEENSR_INS5_IJNSA_ILi8EEENSA_ILi32EEEEEENS5_IJS15_SB_EEEEEEEvNS4_8identityESY_S19_vS1A_EENS_8epilogue10collective18CollectiveEpilogueINS1C_23Sm100TmaWarpSpecializedILi4ELi2ELi16ELb1ELb0EEEJSG_NS5_IJNSR_ISE_SB_EENSR_INSA_ILi16EEESB_EEEEESH_SI_SH_SI_NS1C_6fusion15FusionCallbacksIS1G_NS1L_17LinearCombinationISH_fSH_fLNS_15FloatRoundStyleE2EEESG_S1K_JEEENS4_5SM1004TMEM4LOAD26SM100_TMEM_LOAD_32dp32b16xESY_NSZ_INS10_ILi2ELi4ELi3EEES13_NSR_INS5_IJS14_S1I_EEENS5_IJS1I_SB_EEEEEEENS4_39AutoVectorizingCopyWithAssumedAlignmentILi128EEENS4_14SM90_TMA_STOREES1Z_S21_S21_EEEvvEEEEvNT_6ParamsE,(.L_x_174 - _ZN7cutlass13device_kernelINS_4gemm6kernel13GemmUniversalIN4cute5tupleIJiiiiEEENS1_10collective13CollectiveMmaINS1_35MainloopSm100TmaUmmaWarpSpecializedILi2ELi2ELi4ENS5_IJNS4_1CILi1EEESB_SB_EEEEENS5_IJNSA_ILi128EEENSA_ILi64EEESE_EEENS_10tfloat32_tENS5_IJlSB_lEEESH_SI_NS4_8TiledMMAINS4_8MMA_AtomIJNS4_17SM100_MMA_TF32_SSISH_SH_fLi128ELi64ELNS4_4UMMA5MajorE0ELSN_0ELNSM_7ScaleInE0ELSO_0EEEEEENS4_6LayoutISC_NS5_IJNSA_ILi0EEESS_SS_EEEEENS5_IJNS4_10UnderscoreESV_SV_EEEEENS4_13SM90_TMA_LOADENS4_14ComposedLayoutINS4_7SwizzleILi3ELi4ELi3EEENS4_18smem_ptr_flag_bitsILi32EEENSR_INS5_IJNSA_ILi8EEENSA_ILi32EEEEEENS5_IJS15_SB_EEEEEEEvNS4_8identityESY_S19_vS1A_EENS_8epilogue10collective18CollectiveEpilogueINS1C_23Sm100TmaWarpSpecializedILi4ELi2ELi16ELb1ELb0EEEJSG_NS5_IJNSR_ISE_SB_EENSR_INSA_ILi16EEESB_EEEEESH_SI_SH_SI_NS1C_6fusion15FusionCallbacksIS1G_NS1L_17LinearCombinationISH_fSH_fLNS_15FloatRoundStyleE2EEESG_S1K_JEEENS4_5SM1004TMEM4LOAD26SM100_TMEM_LOAD_32dp32b16xESY_NSZ_INS10_ILi2ELi4ELi3EEES13_NSR_INS5_IJS14_S1I_EEENS5_IJS1I_SB_EEEEEEENS4_39AutoVectorizingCopyWithAssumedAlignmentILi128EEENS4_14SM90_TMA_STOREES1Z_S21_S21_EEEvvEEEEvNT_6ParamsE)
        .other          _ZN7cutlass13device_kernelINS_4gemm6kernel13GemmUniversalIN4cute5tupleIJiiiiEEENS1_10collective13CollectiveMmaINS1_35MainloopSm100TmaUmmaWarpSpecializedILi2ELi2ELi4ENS5_IJNS4_1CILi1EEESB_SB_EEEEENS5_IJNSA_ILi128EEENSA_ILi64EEESE_EEENS_10tfloat32_tENS5_IJlSB_lEEESH_SI_NS4_8TiledMMAINS4_8MMA_AtomIJNS4_17SM100_MMA_TF32_SSISH_SH_fLi128ELi64ELNS4_4UMMA5MajorE0ELSN_0ELNSM_7ScaleInE0ELSO_0EEEEEENS4_6LayoutISC_NS5_IJNSA_ILi0EEESS_SS_EEEEENS5_IJNS4_10UnderscoreESV_SV_EEEEENS4_13SM90_TMA_LOADENS4_14ComposedLayoutINS4_7SwizzleILi3ELi4ELi3EEENS4_18smem_ptr_flag_bitsILi32EEENSR_INS5_IJNSA_ILi8EEENSA_ILi32EEEEEENS5_IJS15_SB_EEEEEEEvNS4_8identityESY_S19_vS1A_EENS_8epilogue10collective18CollectiveEpilogueINS1C_23Sm100TmaWarpSpecializedILi4ELi2ELi16ELb1ELb0EEEJSG_NS5_IJNSR_ISE_SB_EENSR_INSA_ILi16EEESB_EEEEESH_SI_SH_SI_NS1C_6fusion15FusionCallbacksIS1G_NS1L_17LinearCombinationISH_fSH_fLNS_15FloatRoundStyleE2EEESG_S1K_JEEENS4_5SM1004TMEM4LOAD26SM100_TMEM_LOAD_32dp32b16xESY_NSZ_INS10_ILi2ELi4ELi3EEES13_NSR_INS5_IJS14_S1I_EEENS5_IJS1I_SB_EEEEEEENS4_39AutoVectorizingCopyWithAssumedAlignmentILi128EEENS4_14SM90_TMA_STOREES1Z_S21_S21_EEEvvEEEEvNT_6ParamsE,@"STO_CUDA_ENTRY STV_DEFAULT"
_ZN7cutlass13device_kernelINS_4gemm6kernel13GemmUniversalIN4cute5tupleIJiiiiEEENS1_10collective13CollectiveMmaINS1_35MainloopSm100TmaUmmaWarpSpecializedILi2ELi2ELi4ENS5_IJNS4_1CILi1EEESB_SB_EEEEENS5_IJNSA_ILi128EEENSA_ILi64EEESE_EEENS_10tfloat32_tENS5_IJlSB_lEEESH_SI_NS4_8TiledMMAINS4_8MMA_AtomIJNS4_17SM100_MMA_TF32_SSISH_SH_fLi128ELi64ELNS4_4UMMA5MajorE0ELSN_0ELNSM_7ScaleInE0ELSO_0EEEEEENS4_6LayoutISC_NS5_IJNSA_ILi0EEESS_SS_EEEEENS5_IJNS4_10UnderscoreESV_SV_EEEEENS4_13SM90_TMA_LOADENS4_14ComposedLayoutINS4_7SwizzleILi3ELi4ELi3EEENS4_18smem_ptr_flag_bitsILi32EEENSR_INS5_IJNSA_ILi8EEENSA_ILi32EEEEEENS5_IJS15_SB_EEEEEEEvNS4_8identityESY_S19_vS1A_EENS_8epilogue10collective18CollectiveEpilogueINS1C_23Sm100TmaWarpSpecializedILi4ELi2ELi16ELb1ELb0EEEJSG_NS5_IJNSR_ISE_SB_EENSR_INSA_ILi16EEESB_EEEEESH_SI_SH_SI_NS1C_6fusion15FusionCallbacksIS1G_NS1L_17LinearCombinationISH_fSH_fLNS_15FloatRoundStyleE2EEESG_S1K_JEEENS4_5SM1004TMEM4LOAD26SM100_TMEM_LOAD_32dp32b16xESY_NSZ_INS10_ILi2ELi4ELi3EEES13_NSR_INS5_IJS14_S1I_EEENS5_IJS1I_SB_EEEEEEENS4_39AutoVectorizingCopyWithAssumedAlignmentILi128EEENS4_14SM90_TMA_STOREES1Z_S21_S21_EEEvvEEEEvNT_6ParamsE:
[----:B------:R-:W1:Y:S01]  /*0000*/  LDC R1, c[0x0][0x37c] ;  /* 0x0000df00ff017b82 */ /* 0x000e620000000800 */
[----:B------:R-:W2:Y:S01]  /*0010*/  S2R R81, SR_TID.X ;  /* 0x0000000000517919 */ /* 0x000ea20000002100 */
[----:B------:R-:W3:Y:S01]  /*0020*/  LDCU.64 UR8, c[0x0][0x890] ;  /* 0x00011200ff0877ac */ /* 0x000ee20008000a00 */
[----:B------:R-:W-:Y:S02]  /*0030*/  PRMT R67, RZ, 0x7610, R67 ;  /* 0x00007610ff437816 */ /* 0x000fe40000000043 */
[----:B------:R-:W-:Y:S01]  /*0040*/  ELECT P5, URZ, PT ;  /* 0x0000000000ff782f */ /* 0x000fe200038a0000 */
[----:B------:R-:W4:Y:S01]  /*0050*/  LDCU.64 UR52, c[0x0][0x358] ;  /* 0x00006b00ff3477ac */ /* 0x000f220008000a00 */
[----:B---3--:R-:W-:-:S04]  /*0060*/  UISETP.NE.U32.AND UP0, UPT, UR8, URZ, UPT ;  /* 0x000000ff0800728c */ /* 0x008fc8000bf05070 */
[----:B------:R-:W-:Y:S01]  /*0070*/  UISETP.NE.AND.EX UP0, UPT, UR9, URZ, UPT, UP0 ;  /* 0x000000ff0900728c */ /* 0x000fe2000bf05300 */
[----:B--2---:R-:W-:-:S05]  /*0080*/  SHF.R.U32.HI R72, RZ, 0x5, R81 ;  /* 0x00000005ff487819 */ /* 0x004fca0000011651 */
[----:B------:R-:W2:Y:S02]  /*0090*/  SHFL.IDX PT, R0, R72, RZ, 0x1f ;  /* 0x00001fff48007589 */ /* 0x000ea400000e0000 */
[----:B--2---:R-:W-:Y:S01]  /*00a0*/  R2UR UR10, R0 ;  /* 0x00000000000a72ca */ /* 0x004fe200000e0000 */
[----:B-1--4-:R-:W-:-:S14]  /*00b0*/  BRA.U UP0, `(.L_x_0) ;  /* 0x00000001002c7547 */ /* 0x012fdc000b800000 */
[----:B------:R-:W1:Y:S02]  /*00c0*/  LDCU.64 UR4, c[0x0][0x888] ;  /* 0x00011100ff0477ac */ /* 0x000e640008000a00 */
[----:B-1----:R-:W-:-:S04]  /*00d0*/  UISETP.NE.U32.AND UP0, UPT, UR4, URZ, UPT ;  /* 0x000000ff0400728c */ /* 0x002fc8000bf05070 */
[----:B------:R-:W-:-:S09]  /*00e0*/  UISETP.NE.AND.EX UP0, UPT, UR5, URZ, UPT, UP0 ;  /* 0x000000ff0500728c */ /* 0x000fd2000bf05300 */
[----:B------:R-:W-:Y:S05]  /*00f0*/  BRA.U !UP0, `(.L_x_1) ;  /* 0x0000000108107547 */ /* 0x000fea000b800000 */
[----:B------:R-:W1:Y:S02]  /*0100*/  LDC.64 R2, c[0x0][0x888] ;  /* 0x00022200ff027b82 */ /* 0x000e640000000a00 */
[----:B-1----:R1:W5:Y:S01]  /*0110*/  LDG.E R35, desc[UR52][R2.64] ;  /* 0x0000003402237981 */ /* 0x002362000c1e1900 */
[----:B------:R-:W-:Y:S01]  /*0120*/  HFMA2 R67, -RZ, RZ, 0, 5.9604644775390625e-08 ;  /* 0x00000001ff437431 */ /* 0x000fe200000001ff */
[----:B------:R-:W-:Y:S05]  /*0130*/  BRA `(.L_x_0) ;  /* 0x00000000000c7947 */ /* 0x000fea0003800000 */
.L_x_1:
[----:B------:R-:W1:Y:S01]  /*0140*/  LDCU UR4, c[0x0][0x880] ;  /* 0x00011000ff0477ac */ /* 0x000e620008000800 */
[----:B------:R-:W-:Y:S01]  /*0150*/  HFMA2 R67, -RZ, RZ, 0, 5.9604644775390625e-08 ;  /* 0x00000001ff437431 */ /* 0x000fe200000001ff */
[----:B-1----:R-:W-:-:S07]  /*0160*/  MOV R35, UR4 ;  /* 0x0000000400237c02 */ /* 0x002fce0008000f00 */
.L_x_0:
[----:B------:R-:W2:Y:S02]  /*0170*/  LDCU.64 UR4, c[0x0][0x8b0] ;  /* 0x00011600ff0477ac */ /* 0x000ea40008000a00 */
[----:B--2---:R-:W-:-:S04]  /*0180*/  UISETP.NE.U32.AND UP0, UPT, UR4, URZ, UPT ;  /* 0x000000ff0400728c */ /* 0x004fc8000bf05070 */
[----:B------:R-:W-:-:S09]  /*0190*/  UISETP.NE.AND.EX UP0, UPT, UR5, URZ, UPT, UP0 ;  /* 0x000000ff0500728c */ /* 0x000fd2000bf05300 */
[----:B------:R-:W-:Y:S05]  /*01a0*/  BRA.U UP0, `(.L_x_2) ;  /* 0x0000000100247547 */ /* 0x000fea000b800000 */
[----:B------:R-:W2:Y:S02]  /*01b0*/  LDCU.64 UR4, c[0x0][0x8a8] ;  /* 0x00011500ff0477ac */ /* 0x000ea40008000a00 */
[----:B--2---:R-:W-:-:S04]  /*01c0*/  UISETP.NE.U32.AND UP0, UPT, UR4, URZ, UPT ;  /* 0x000000ff0400728c */ /* 0x004fc8000bf05070 */
[----:B------:R-:W-:-:S09]  /*01d0*/  UISETP.NE.AND.EX UP0, UPT, UR5, URZ, UPT, UP0 ;  /* 0x000000ff0500728c */ /* 0x000fd2000bf05300 */
[----:B------:R-:W-:Y:S05]  /*01e0*/  BRA.U !UP0, `(.L_x_3) ;  /* 0x00000001080c7547 */ /* 0x000fea000b800000 */
[----:B------:R-:W2:Y:S02]  /*01f0*/  LDC.64 R32, c[0x0][0x8a8] ;  /* 0x00022a00ff207b82 */ /* 0x000ea40000000a00 */
[----:B--2---:R2:W5:Y:S01]  /*0200*/  LDG.E R32, desc[UR52][R32.64] ;  /* 0x0000003420207981 */ /* 0x004562000c1e1900 */
[----:B------:R-:W-:Y:S05]  /*0210*/  BRA `(.L_x_2) ;  /* 0x0000000000087947 */ /* 0x000fea0003800000 */
.L_x_3:
[----:B------:R-:W2:Y:S02]  /*0220*/  LDCU UR4, c[0x0][0x8a0] ;  /* 0x00011400ff0477ac */ /* 0x000ea40008000800 */
[----:B--2---:R-:W-:Y:S02]  /*0230*/  MOV R32, UR4 ;  /* 0x0000000400207c02 */ /* 0x004fe40008000f00 */
.L_x_2:
[----:B------:R-:W-:Y:S01]  /*0240*/  IMAD.U32 R0, RZ, RZ, UR10 ;  /* 0x0000000aff007e24 */ /* 0x000fe2000f8e00ff */
[----:B------:R-:W-:Y:S04]  /*0250*/  BSSY.RECONVERGENT B0, `(.L_x_4) ;  /* 0x000000c000007945 */ /* 0x000fe80003800200 */
[C---:B------:R-:W-:Y:S02]  /*0260*/  ISETP.NE.OR P1, PT, R0.reuse, 0x1, !P5 ;  /* 0x000000010000780c */ /* 0x040fe40006f25670 */
[----:B------:R-:W-:-:S11]  /*0270*/  ISETP.NE.OR P0, PT, R0, 0x3, !P5 ;  /* 0x000000030000780c */ /* 0x000fd60006f05670 */
[----:B------:R-:W-:Y:S05]  /*0280*/  @P1 BRA `(.L_x_5) ;  /* 0x0000000000201947 */ /* 0x000fea0003800000 */
[----:B------:R-:W3:Y:S02]  /*0290*/  LDCU.64 UR4, c[0x0][0x348] ;  /* 0x00006900ff0477ac */ /* 0x000ee40008000a00 */
[----:B---3--:R-:W-:Y:S02]  /*02a0*/  UIADD3 UR6, UP1, UPT, UR4, 0x80, URZ ;  /* 0x0000008004067890 */ /* 0x008fe4000ff3e0ff */
[----:B------:R-:W-:Y:S02]  /*02b0*/  UIADD3 UR4, UP0, UPT, UR4, 0x180, URZ ;  /* 0x0000018004047890 */ /* 0x000fe4000ff1e0ff */
[----:B------:R-:W-:Y:S02]  /*02c0*/  UIADD3.X UR7, UPT, UPT, URZ, UR5, URZ, UP1, !UPT ;  /* 0x00000005ff077290 */ /* 0x000fe40008ffe4ff */
[----:B------:R-:W-:-:S07]  /*02d0*/  UIADD3.X UR5, UPT, UPT, URZ, UR5, URZ, UP0, !UPT ;  /* 0x00000005ff057290 */ /* 0x000fce00087fe4ff */
[----:B------:R3:W-:Y:S02]  /*02e0*/  UTMACCTL.PF [UR6] ;  /* 0x00000000060079b9 */ /* 0x0007e40008040000 */
[----:B------:R3:W-:Y:S02]  /*02f0*/  UTMACCTL.PF [UR4] ;  /* 0x00000000040079b9 */ /* 0x0007e40008040000 */
[----:B---3--:R-:W-:Y:S01]  /*0300*/  NOP ;  /* 0x0000000000007918 */ /* 0x008fe20000000000 */
.L_x_5:
[----:B------:R-:W-:Y:S05]  /*0310*/  BSYNC.RECONVERGENT B0 ;  /* 0x0000000000007941 */ /* 0x000fea0003800200 */
.L_x_4:
[----:B------:R-:W-:Y:S04]  /*0320*/  BSSY.RECONVERGENT B0, `(.L_x_6) ;  /* 0x000000a000007945 */ /* 0x000fe80003800200 */
        /* <DEDUP_REMOVED lines=9> */
.L_x_7:
[----:B------:R-:W-:Y:S05]  /*03c0*/  BSYNC.RECONVERGENT B0 ;  /* 0x0000000000007941 */ /* 0x000fea0003800200 */
.L_x_6:
[----:B------:R-:W3:Y:S01]  /*03d0*/  LDCU.64 UR4, c[0x0][0x888] ;  /* 0x00011100ff0477ac */ /* 0x000ee20008000a00 */
[----:B------:R-:W-:Y:S02]  /*03e0*/  UISETP.EQ.U32.AND UP1, UPT, UR8, URZ, UPT ;  /* 0x000000ff0800728c */ /* 0x000fe4000bf22070 */
[----:B------:R-:W-:Y:S02]  /*03f0*/  UPLOP3.LUT UP2, UPT, UPT, UPT, UPT, 0x80, 0x8 ;  /* 0x000000000008789c */ /* 0x000fe40003f4f070 */
[----:B---3--:R-:W-:-:S04]  /*0400*/  UISETP.NE.U32.AND UP0, UPT, UR4, URZ, UPT ;  /* 0x000000ff0400728c */ /* 0x008fc8000bf05070 */
[----:B------:R-:W-:-:S04]  /*0410*/  UISETP.NE.AND.EX UP0, UPT, UR5, URZ, UPT, UP0 ;  /* 0x000000ff0500728c */ /* 0x000fc8000bf05300 */
[----:B------:R-:W-:-:S04]  /*0420*/  UISETP.EQ.OR.EX UP3, UPT, UR9, URZ, !UP0, UP1 ;  /* 0x000000ff0900728c */ /* 0x000fc8000c762710 */
[----:B------:R-:W-:-:S05]  /*0430*/  UP2UR UR44, UPR, URZ, 0x8 ;  /* 0x00000008ff2c7883 */ /* 0x000fca0008000000 */
[----:B------:R-:W-:Y:S07]  /*0440*/  BRA.U !UP3, `(.L_x_8) ;  /* 0x000000010b207547 */ /* 0x000fee000b800000 */
[----:B------:R-:W-:Y:S01]  /*0450*/  UISETP.NE.U32.AND UP2, UPT, UR8, URZ, UPT ;  /* 0x000000ff0800728c */ /* 0x000fe2000bf45070 */
[----:B-----5:R-:W-:Y:S01]  /*0460*/  FSETP.NEU.AND P0, PT, R35, RZ, PT ;  /* 0x000000ff2300720b */ /* 0x020fe20003f0d000 */
[----:B------:R-:W-:Y:S02]  /*0470*/  USEL UR4, URZ, 0xffffffff, UP0 ;  /* 0xffffffffff047887 */ /* 0x000fe40008000000 */
[----:B------:R-:W-:-:S10]  /*0480*/  UISETP.NE.AND.EX UP2, UPT, UR9, URZ, UPT, UP2 ;  /* 0x000000ff0900728c */ /* 0x000fd4000bf45320 */
[----:B------:R-:W-:Y:S01]  /*0490*/  VOTEU.ANY UP1, P0 ;  /* 0x0000000000ff7886 */ /* 0x000fe20000020100 */
[----:B------:R-:W-:-:S04]  /*04a0*/  @!UP2 USEL UR4, URZ, 0xffffffff, UP1 ;  /* 0xffffffffff04a887 */ /* 0x000fc80008800000 */
[----:B------:R-:W-:-:S04]  /*04b0*/  ULOP3.LUT UR4, UR4, 0x1, URZ, 0xc0, !UPT ;  /* 0x0000000104047892 */ /* 0x000fc8000f8ec0ff */
[----:B------:R-:W-:-:S11]  /*04c0*/  UISETP.NE.U32.AND UP2, UPT, UR4, 0x1, UPT ;  /* 0x000000010400788c */ /* 0x000fd6000bf45070 */
.L_x_8:
[----:B-1----:R-:W1:Y:S01]  /*04d0*/  SHFL.IDX PT, R2, R72, RZ, 0x1f ;  /* 0x00001fff48027589 */ /* 0x002e6200000e0000 */
[----:B------:R-:W-:-:S04]  /*04e0*/  UISETP.NE.AND UP1, UPT, UR10, 0x2, UPT ;  /* 0x000000020a00788c */ /* 0x000fc8000bf25270 */
[----:B------:R-:W-:Y:S01]  /*04f0*/  USEL UR21, URZ, 0x1, UP1 ;  /* 0x00000001ff157887 */ /* 0x000fe20008800000 */
[----:B-1----:R-:W-:-:S13]  /*0500*/  ISETP.NE.AND P0, PT, R2, RZ, PT ;  /* 0x000000ff0200720c */ /* 0x002fda0003f05270 */
[----:B------:R-:W-:Y:S05]  /*0510*/  @P0 BRA `(.L_x_9) ;  /* 0x0000000000380947 */ /* 0x000fea0003800000 */
[----:B------:R-:W1:Y:S01]  /*0520*/  S2UR UR4, SR_CgaCtaId ;  /* 0x00000000000479c3 */ /* 0x000e620000008800 */
[----:B------:R-:W-:Y:S01]  /*0530*/  UMOV UR5, 0x400 ;  /* 0x0000040000057882 */ /* 0x000fe20000000000 */
[----:B------:R-:W-:Y:S01]  /*0540*/  UMOV UR6, 0x1 ;  /* 0x0000000100067882 */ /* 0x000fe20000000000 */
[----:B------:R-:W-:Y:S01]  /*0550*/  ELECT P0, URZ, PT ;  /* 0x0000000000ff782f */ /* 0x000fe20003800000 */
[----:B------:R-:W-:-:S04]  /*0560*/  UIADD3 UR6, UPT, UPT, -UR6, 0x100000, URZ ;  /* 0x0010000006067890 */ /* 0x000fc8000fffe1ff */
[----:B------:R-:W-:Y:S02]  /*0570*/  USHF.L.U32 UR7, UR6, 0xb, URZ ;  /* 0x0000000b06077899 */ /* 0x000fe400080006ff */
[----:B------:R-:W-:Y:S02]  /*0580*/  USHF.L.U32 UR6, UR6, 0x1, URZ ;  /* 0x0000000106067899 */ /* 0x000fe400080006ff */
[----:B-1----:R-:W-:Y:S01]  /*0590*/  ULEA UR4, UR4, UR5, 0x18 ;  /* 0x0000000504047291 */ /* 0x002fe2000f8ec0ff */
[----:B------:R-:W1:Y:S11]  /*05a0*/  FENCE.VIEW.ASYNC.S ;  /* 0x00000000000073c6 */ /* 0x000e760000000000 */
[----:B-1----:R1:W3:Y:S01]  /*05b0*/  SYNCS.EXCH.64 URZ, [UR4], UR6 ;  /* 0x0000000604ff75b2 */ /* 0x0022e20008000100 */
[----:B------:R1:W4:Y:S01]  /*05c0*/  SYNCS.EXCH.64 URZ, [UR4+0x10], UR6 ;  /* 0x0000100604ff75b2 */ /* 0x0003220008000100 */
[----:B------:R1:W1:Y:S01]  /*05d0*/  SYNCS.EXCH.64 URZ, [UR4+0x8], UR6 ;  /* 0x0000080604ff75b2 */ /* 0x0002620008000100 */
[----:B------:R1:W1:Y:S01]  /*05e0*/  SYNCS.EXCH.64 URZ, [UR4+0x18], UR6 ;  /* 0x0000180604ff75b2 */ /* 0x0002620008000100 */
[----:B------:R-:W-:Y:S01]  /*05f0*/  NOP ;  /* 0x0000000000007918 */ /* 0x000fe20000000000 */
.L_x_9:
[----:B------:R-:W2:Y:S01]  /*0600*/  SHFL.IDX PT, R2, R72, RZ, 0x1f ;  /* 0x00001fff48027589 */ /* 0x000ea200000e0000 */
[----:B------:R-:W-:Y:S01]  /*0610*/  NOP ;  /* 0x0000000000007918 */ /* 0x000fe20000000000 */
[----:B--2---:R-:W-:-:S13]  /*0620*/  ISETP.NE.AND P0, PT, R2, 0x1, PT ;  /* 0x000000010200780c */ /* 0x004fda0003f05270 */
[----:B------:R-:W-:Y:S05]  /*0630*/  @P0 BRA `(.L_x_10) ;  /* 0x0000000000580947 */ /* 0x000fea0003800000 */
[----:B-1----:R-:W1:Y:S01]  /*0640*/  S2UR UR4, SR_CgaCtaId ;  /* 0x00000000000479c3 */ /* 0x002e620000008800 */
[----:B------:R-:W-:Y:S01]  /*0650*/  UMOV UR5, 0x400 ;  /* 0x0000040000057882 */ /* 0x000fe20000000000 */
[----:B------:R-:W-:Y:S01]  /*0660*/  UMOV UR8, 0x20 ;  /* 0x0000002000087882 */ /* 0x000fe20000000000 */
[----:B------:R-:W-:Y:S01]  /*0670*/  UMOV UR6, 0x80 ;  /* 0x0000008000067882 */ /* 0x000fe20000000000 */
[----:B------:R-:W-:-:S04]  /*0680*/  UIADD3 UR8, UPT, UPT, -UR8, 0x100000, URZ ;  /* 0x0010000008087890 */ /* 0x000fc8000fffe1ff */
[----:B------:R-:W-:Y:S02]  /*0690*/  USHF.L.U32 UR9, UR8, 0xb, URZ ;  /* 0x0000000b08097899 */ /* 0x000fe400080006ff */
[----:B------:R-:W-:Y:S02]  /*06a0*/  USHF.L.U32 UR8, UR8, 0x1, URZ ;  /* 0x0000000108087899 */ /* 0x000fe400080006ff */
[----:B------:R-:W-:-:S04]  /*06b0*/  UIADD3 UR6, UPT, UPT, -UR6, 0x100000, URZ ;  /* 0x0010000006067890 */ /* 0x000fc8000fffe1ff */
[----:B------:R-:W-:Y:S02]  /*06c0*/  USHF.L.U32 UR7, UR6, 0xb, URZ ;  /* 0x0000000b06077899 */ /* 0x000fe400080006ff */
[----:B------:R-:W-:Y:S01]  /*06d0*/  USHF.L.U32 UR6, UR6, 0x1, URZ ;  /* 0x0000000106067899 */ /* 0x000fe200080006ff */
[----:B------:R-:W-:Y:S01]  /*06e0*/  ELECT P0, URZ, PT ;  /* 0x0000000000ff782f */ /* 0x000fe20003800000 */
[----:B-1----:R-:W-:Y:S01]  /*06f0*/  ULEA UR4, UR4, UR5, 0x18 ;  /* 0x0000000504047291 */ /* 0x002fe2000f8ec0ff */
[----:B------:R-:W1:Y:S11]  /*0700*/  FENCE.VIEW.ASYNC.S ;  /* 0x00000000000073c6 */ /* 0x000e760000000000 */
[----:B-1----:R2:W1:Y:S01]  /*0710*/  SYNCS.EXCH.64 URZ, [UR4+0x20], UR8 ;  /* 0x0000200804ff75b2 */ /* 0x0024620008000100 */
[----:B------:R2:W1:Y:S01]  /*0720*/  SYNCS.EXCH.64 URZ, [UR4+0x40], UR6 ;  /* 0x0000400604ff75b2 */ /* 0x0004620008000100 */
[----:B------:R2:W1:Y:S01]  /*0730*/  SYNCS.EXCH.64 URZ, [UR4+0x28], UR8 ;  /* 0x0000280804ff75b2 */ /* 0x0004620008000100 */
[----:B------:R2:W1:Y:S01]  /*0740*/  SYNCS.EXCH.64 URZ, [UR4+0x48], UR6 ;  /* 0x0000480604ff75b2 */ /* 0x0004620008000100 */
[----:B------:R2:W1:Y:S01]  /*0750*/  SYNCS.EXCH.64 URZ, [UR4+0x30], UR8 ;  /* 0x0000300804ff75b2 */ /* 0x0004620008000100 */
[----:B------:R2:W1:Y:S01]  /*0760*/  SYNCS.EXCH.64 URZ, [UR4+0x50], UR6 ;  /* 0x0000500604ff75b2 */ /* 0x0004620008000100 */
[----:B------:R2:W1:Y:S01]  /*0770*/  SYNCS.EXCH.64 URZ, [UR4+0x38], UR8 ;  /* 0x0000380804ff75b2 */ /* 0x0004620008000100 */
[----:B------:R2:W1:Y:S02]  /*0780*/  SYNCS.EXCH.64 URZ, [UR4+0x58], UR6 ;  /* 0x0000580604ff75b2 */ /* 0x0004640008000100 */
[----:B--2---:R-:W-:Y:S01]  /*0790*/  NOP ;  /* 0x0000000000007918 */ /* 0x004fe20000000000 */
.L_x_10:
[----:B------:R-:W2:Y:S01]  /*07a0*/  SHFL.IDX PT, R2, R72, RZ, 0x1f ;  /* 0x00001fff48027589 */ /* 0x000ea200000e0000 */
[----:B------:R-:W-:Y:S01]  /*07b0*/  NOP ;  /* 0x0000000000007918 */ /* 0x000fe20000000000 */
[----:B--2---:R-:W-:-:S13]  /*07c0*/  ISETP.NE.AND P0, PT, R2, 0x3, PT ;  /* 0x000000030200780c */ /* 0x004fda0003f05270 */
[----:B------:R-:W-:Y:S05]  /*07d0*/  @P0 BRA `(.L_x_11) ;  /* 0x0000000000300947 */ /* 0x000fea0003800000 */
[----:B-1----:R-:W1:Y:S01]  /*07e0*/  S2UR UR6, SR_CgaCtaId ;  /* 0x00000000000679c3 */ /* 0x002e620000008800 */
[----:B------:R-:W-:Y:S01]  /*07f0*/  UMOV UR4, 0x400 ;  /* 0x0000040000047882 */ /* 0x000fe20000000000 */
[----:B------:R-:W-:Y:S01]  /*0800*/  UMOV UR5, 0x20 ;  /* 0x0000002000057882 */ /* 0x000fe20000000000 */
[----:B------:R-:W-:Y:S01]  /*0810*/  ELECT P0, URZ, PT ;  /* 0x0000000000ff782f */ /* 0x000fe20003800000 */
[----:B-1----:R-:W-:Y:S02]  /*0820*/  ULEA UR6, UR6, UR4, 0x18 ;  /* 0x0000000406067291 */ /* 0x002fe4000f8ec0ff */
[----:B------:R-:W-:-:S04]  /*0830*/  UIADD3 UR4, UPT, UPT, -UR5, 0x100000, URZ ;  /* 0x0010000005047890 */ /* 0x000fc8000fffe1ff */
[----:B------:R-:W-:Y:S02]  /*0840*/  USHF.L.U32 UR5, UR4, 0xb, URZ ;  /* 0x0000000b04057899 */ /* 0x000fe400080006ff */
[----:B------:R-:W-:Y:S01]  /*0850*/  USHF.L.U32 UR4, UR4, 0x1, URZ ;  /* 0x0000000104047899 */ /* 0x000fe200080006ff */
[----:B------:R-:W1:Y:S11]  /*0860*/  FENCE.VIEW.ASYNC.S ;  /* 0x00000000000073c6 */ /* 0x000e760000000000 */
[----:B-1----:R2:W1:Y:S01]  /*0870*/  SYNCS.EXCH.64 URZ, [UR6+0x60], UR4 ;  /* 0x0000600406ff75b2 */ /* 0x0024620008000100 */
[----:B------:R2:W1:Y:S02]  /*0880*/  SYNCS.EXCH.64 URZ, [UR6+0x68], UR4 ;  /* 0x0000680406ff75b2 */ /* 0x0004640008000100 */
[----:B--2---:R-:W-:Y:S01]  /*0890*/  NOP ;  /* 0x0000000000007918 */ /* 0x004fe20000000000 */
.L_x_11:
[----:B------:R-:W2:Y:S01]  /*08a0*/  SHFL.IDX PT, R2, R72, RZ, 0x1f ;  /* 0x00001fff48027589 */ /* 0x000ea200000e0000 */
[----:B------:R-:W-:Y:S01]  /*08b0*/  NOP ;  /* 0x0000000000007918 */ /* 0x000fe20000000000 */
[----:B--2---:R-:W-:-:S13]  /*08c0*/  ISETP.NE.AND P0, PT, R2, 0x4, PT ;  /* 0x000000040200780c */ /* 0x004fda0003f05270 */
[----:B------:R-:W-:Y:S05]  /*08d0*/  @P0 BRA `(.L_x_12) ;  /* 0x00000000004c0947 */ /* 0x000fea0003800000 */
[----:B-1----:R-:W1:Y:S01]  /*08e0*/  S2UR UR6, SR_CgaCtaId ;  /* 0x00000000000679c3 */ /* 0x002e620000008800 */
[----:B------:R-:W-:Y:S01]  /*08f0*/  UMOV UR4, 0x100 ;  /* 0x0000010000047882 */ /* 0x000fe20000000000 */
[----:B------:R-:W-:Y:S01]  /*0900*/  UMOV UR5, 0x400 ;  /* 0x0000040000057882 */ /* 0x000fe20000000000 */
[----:B------:R-:W-:Y:S01]  /*0910*/  USEL UR4, UR4, 0xe0, UP2 ;  /* 0x000000e004047887 */ /* 0x000fe20009000000 */
[----:B------:R-:W-:Y:S01]  /*0920*/  UMOV UR8, 0x1 ;  /* 0x0000000100087882 */ /* 0x000fe20000000000 */
[----:B------:R-:W-:Y:S01]  /*0930*/  ELECT P0, URZ, PT ;  /* 0x0000000000ff782f */ /* 0x000fe20003800000 */
[----:B------:R-:W-:-:S04]  /*0940*/  UIADD3 UR8, UPT, UPT, -UR8, 0x100000, URZ ;  /* 0x0010000008087890 */ /* 0x000fc8000fffe1ff */
[----:B------:R-:W-:Y:S02]  /*0950*/  USHF.L.U32 UR9, UR8, 0xb, URZ ;  /* 0x0000000b08097899 */ /* 0x000fe400080006ff */
[----:B------:R-:W-:Y:S02]  /*0960*/  USHF.L.U32 UR8, UR8, 0x1, URZ ;  /* 0x0000000108087899 */ /* 0x000fe400080006ff */
[----:B-1----:R-:W-:Y:S02]  /*0970*/  ULEA UR6, UR6, UR5, 0x18 ;  /* 0x0000000506067291 */ /* 0x002fe4000f8ec0ff */
[----:B------:R-:W-:-:S04]  /*0980*/  UIADD3 UR4, UPT, UPT, -UR4, 0x100000, URZ ;  /* 0x0010000004047890 */ /* 0x000fc8000fffe1ff */
[----:B------:R-:W-:Y:S02]  /*0990*/  USHF.L.U32 UR5, UR4, 0xb, URZ ;  /* 0x0000000b04057899 */ /* 0x000fe400080006ff */
[----:B------:R-:W-:Y:S01]  /*09a0*/  USHF.L.U32 UR4, UR4, 0x1, URZ ;  /* 0x0000000104047899 */ /* 0x000fe200080006ff */
[----:B------:R-:W1:Y:S03]  /*09b0*/  FENCE.VIEW.ASYNC.S ;  /* 0x00000000000073c6 */ /* 0x000e660000000000 */
[----:B-1----:R2:W1:Y:S08]  /*09c0*/  SYNCS.EXCH.64 URZ, [UR6+0x70], UR8 ;  /* 0x0000700806ff75b2 */ /* 0x0024700008000100 */
[----:B------:R2:W1:Y:S01]  /*09d0*/  SYNCS.EXCH.64 URZ, [UR6+0x80], UR4 ;  /* 0x0000800406ff75b2 */ /* 0x0004620008000100 */
[----:B------:R2:W1:Y:S01]  /*09e0*/  SYNCS.EXCH.64 URZ, [UR6+0x78], UR8 ;  /* 0x0000780806ff75b2 */ /* 0x0004620008000100 */
[----:B------:R2:W1:Y:S02]  /*09f0*/  SYNCS.EXCH.64 URZ, [UR6+0x88], UR4 ;  /* 0x0000880406ff75b2 */ /* 0x0004640008000100 */
[----:B--2---:R-:W-:Y:S01]  /*0a00*/  NOP ;  /* 0x0000000000007918 */ /* 0x004fe20000000000 */
.L_x_12:
        /* <DEDUP_REMOVED lines=26> */
.L_x_13:
        /* <DEDUP_REMOVED lines=13> */
[----:B-1----:R2:W1:Y:S01]  /*0c80*/  SYNCS.EXCH.64 URZ, [UR4+0xd0], UR6 ;  /* 0x0000d00604ff75b2 */ /* 0x0024620008000100 */
[----:B------:R2:W1:Y:S01]  /*0c90*/  SYNCS.EXCH.64 URZ, [UR4+0xe0], UR6 ;  /* 0x0000e00604ff75b2 */ /* 0x0004620008000100 */
[----:B------:R2:W1:Y:S01]  /*0ca0*/  SYNCS.EXCH.64 URZ, [UR4+0xd8], UR6 ;  /* 0x0000d80604ff75b2 */ /* 0x0004620008000100 */
[----:B------:R2:W1:Y:S02]  /*0cb0*/  SYNCS.EXCH.64 URZ, [UR4+0xe8], UR6 ;  /* 0x0000e80604ff75b2 */ /* 0x0004640008000100 */
[----:B--2---:R-:W-:Y:S01]  /*0cc0*/  NOP ;  /* 0x0000000000007918 */ /* 0x004fe20000000000 */
.L_x_14:
[----:B------:R-:W2:Y:S01]  /*0cd0*/  S2UR UR5, SR_CTAID.X ;  /* 0x00000000000579c3 */ /* 0x000ea20000002500 */
[----:B------:R-:W-:-:S05]  /*0ce0*/  CS2R.32 R68, SR_CgaSize ;  /* 0x0000000000447805 */ /* 0x000fca0000008a00 */
[----:B------:R-:W-:-:S05]  /*0cf0*/  IMAD R68, R68, -0xa0, RZ ;  /* 0xffffff6044447824 */ /* 0x000fca00078e02ff */
[----:B-1----:R-:W-:-:S14]  /*0d00*/  R2UR UR7, R68 ;  /* 0x00000000440772ca */ /* 0x002fdc00000e0000 */
[----:B------:R-:W1:Y:S01]  /*0d10*/  LDCU UR7, c[0x0][UR7+0x2b0] ;  /* 0x00005600070777ac */ /* 0x000e620008000800 */
[----:B------:R-:W-:Y:S01]  /*0d20*/  NOP ;  /* 0x0000000000007918 */ /* 0x000fe20000000000 */
[----:B------:R-:W-:-:S05]  /*0d30*/  CS2R.32 R68, SR_CgaSize ;  /* 0x0000000000447805 */ /* 0x000fca0000008a00 */
[----:B------:R-:W-:-:S05]  /*0d40*/  IMAD R68, R68, -0xa0, RZ ;  /* 0xffffff6044447824 */ /* 0x000fca00078e02ff */
[----:B------:R-:W-:-:S14]  /*0d50*/  R2UR UR6, R68 ;  /* 0x00000000440672ca */ /* 0x000fdc00000e0000 */
[----:B------:R-:W3:Y:S01]  /*0d60*/  LDCU UR6, c[0x0][UR6+0x2b4] ;  /* 0x00005680060677ac */ /* 0x000ee20008000800 */
[----:B------:R-:W4:Y:S08]  /*0d70*/  S2UR UR4, SR_CTAID.Y ;  /* 0x00000000000479c3 */ /* 0x000f300000002600 */
[----:B------:R-:W3:Y:S01]  /*0d80*/  LDC R9, c[0x0][0xb24] ;  /* 0x0002c900ff097b82 */ /* 0x000ee20000000800 */
[----:B--2---:R-:W-:-:S02]  /*0d90*/  I2FP.F32.U32 R4, UR5 ;  /* 0x0000000500047c45 */ /* 0x004fc40008201000 */
[----:B------:R-:W-:-:S05]  /*0da0*/  CS2R.32 R5, SR_CgaSize ;  /* 0x0000000000057805 */ /* 0x000fca0000008a00 */
[----:B------:R-:W-:-:S06]  /*0db0*/  IMAD R5, R5, -0xa0, RZ ;  /* 0xffffff6005057824 */ /* 0x000fcc00078e02ff */
[----:B------:R-:W2:Y:S01]  /*0dc0*/  LDC R5, c[0x0][R5+0x2a0] ;  /* 0x0000a80005057b82 */ /* 0x000ea20000000800 */
[----:B------:R-:W-:Y:S01]  /*0dd0*/  MOV R21, UR5 ;  /* 0x0000000500157c02 */ /* 0x000fe20008000f00 */
[----:B-1----:R-:W-:Y:S01]  /*0de0*/  FMUL R4, R4, UR7 ;  /* 0x0000000704047c20 */ /* 0x002fe20008400000 */
[----:B----4-:R-:W-:Y:S02]  /*0df0*/  I2FP.F32.U32 R2, UR4 ;  /* 0x0000000400027c45 */ /* 0x010fe40008201000 */
[----:B------:R-:W-:-:S05]  /*0e00*/  CS2R.32 R3, SR_CgaSize ;  /* 0x0000000000037805 */ /* 0x000fca0000008a00 */
[----:B------:R-:W-:-:S06]  /*0e10*/  IMAD R3, R3, -0xa0, RZ ;  /* 0xffffff6003037824 */ /* 0x000fcc00078e02ff */
[----:B------:R-:W1:Y:S01]  /*0e20*/  LDC R3, c[0x0][R3+0x2a4] ;  /* 0x0000a90003037b82 */ /* 0x000e620000000800 */
[----:B------:R-:W4:Y:S01]  /*0e30*/  F2I.U32.TRUNC.NTZ R68, R4 ;  /* 0x0000000400447305 */ /* 0x000f22000020f000 */
[----:B------:R-:W-:Y:S01]  /*0e40*/  MOV R20, UR4 ;  /* 0x0000000400147c02 */ /* 0x000fe20008000f00 */
[----:B---3--:R-:W-:-:S05]  /*0e50*/  FMUL R2, R2, UR6 ;  /* 0x0000000602027c20 */ /* 0x008fca0008400000 */
[----:B------:R-:W-:Y:S01]  /*0e60*/  BAR.SYNC.DEFER_BLOCKING 0x0 ;  /* 0x0000000000007b1d */ /* 0x000fe20000010000 */
[----:B------:R-:W-:-:S05]  /*0e70*/  ISETP.GE.AND P0, PT, R9, 0x1, PT ;  /* 0x000000010900780c */ /* 0x000fca0003f06270 */
[----:B------:R-:W3:Y:S02]  /*0e80*/  F2I.U32.TRUNC.NTZ R66, R2 ;  /* 0x0000000200427305 */ /* 0x000ee4000020f000 */
[----:B------:R-:W1:Y:S01]  /*0e90*/  S2UR UR60, SR_CTAID.Z ;  /* 0x00000000003c79c3 */ /* 0x000e620000002700 */
[----:B----4-:R-:W-:-:S05]  /*0ea0*/  IADD3 R68, PT, PT, -R68, RZ, RZ ;  /* 0x000000ff44447210 */ /* 0x010fca0007ffe1ff */
[----:B--2---:R-:W-:Y:S01]  /*0eb0*/  IMAD R68, R5, R68, UR5 ;  /* 0x0000000505447e24 */ /* 0x004fe2000f8e0244 */
[----:B---3--:R-:W-:-:S05]  /*0ec0*/  IADD3 R66, PT, PT, -R66, RZ, RZ ;  /* 0x000000ff42427210 */ /* 0x008fca0007ffe1ff */
[----:B-1----:R-:W-:Y:S01]  /*0ed0*/  IMAD R66, R3, R66, UR4 ;  /* 0x0000000403427e24 */ /* 0x002fe2000f8e0242 */
[----:B------:R-:W-:Y:S06]  /*0ee0*/  @!P0 BRA `(.L_x_15) ;  /* 0x0000000000b88947 */ /* 0x000fec0003800000 */
[----:B------:R-:W1:Y:S01]  /*0ef0*/  LDC.64 R4, c[0x0][0xb18] ;  /* 0x0002c600ff047b82 */ /* 0x000e620000000a00 */
[----:B------:R-:W-:-:S07]  /*0f00*/  ISETP.NE.AND P0, PT, R9, 0x1, PT ;  /* 0x000000010900780c */ /* 0x000fce0003f05270 */
[----:B------:R-:W2:Y:S08]  /*0f10*/  LDC R10, c[0x0][0xb0c] ;  /* 0x0002c300ff0a7b82 */ /* 0x000eb00000000800 */
[----:B------:R-:W3:Y:S08]  /*0f20*/  LDC R11, c[0x0][0x370] ;  /* 0x0000dc00ff0b7b82 */ /* 0x000ef00000000800 */
[----:B------:R-:W4:Y:S01]  /*0f30*/  LDC R12, c[0x0][0x374] ;  /* 0x0000dd00ff0c7b82 */ /* 0x000f220000000800 */
[----:B-1----:R-:W-:-:S07]  /*0f40*/  ISETP.NE.AND P1, PT, R4, 0x1, PT ;  /* 0x000000010400780c */ /* 0x002fce0003f25270 */
[----:B------:R-:W3:Y:S01]  /*0f50*/  LDC.64 R6, c[0x0][0xb10] ;  /* 0x0002c400ff067b82 */ /* 0x000ee20000000a00 */
[----:B--2---:R-:W-:-:S07]  /*0f60*/  ISETP.NE.AND P2, PT, R10, 0x1, PT ;  /* 0x000000010a00780c */ /* 0x004fce0003f45270 */
[----:B------:R-:W1:Y:S08]  /*0f70*/  LDC R8, c[0x0][0xb20] ;  /* 0x0002c800ff087b82 */ /* 0x000e700000000800 */
[----:B------:R-:W2:Y:S01]  /*0f80*/  LDC.64 R2, c[0x0][0xb28] ;  /* 0x0002ca00ff027b82 */ /* 0x000ea20000000a00 */
[----:B----4-:R-:W-:-:S04]  /*0f90*/  IMAD.HI.U32 R13, R12, R5, RZ ;  /* 0x000000050c0d7227 */ /* 0x010fc800078e00ff */
[----:B------:R-:W-:-:S04]  /*0fa0*/  IMAD.HI.U32 R5, R20, R5, RZ ;  /* 0x0000000514057227 */ /* 0x000fc800078e00ff */
[----:B---3--:R-:W-:-:S04]  /*0fb0*/  IMAD.HI.U32 R14, R11, R6, RZ ;  /* 0x000000060b0e7227 */ /* 0x008fc800078e00ff */
[C---:B------:R-:W-:Y:S01]  /*0fc0*/  IMAD.HI.U32 R16, R21.reuse, R6, RZ ;  /* 0x0000000615107227 */ /* 0x040fe200078e00ff */
[-C--:B------:R-:W-:Y:S02]  /*0fd0*/  @P2 SHF.R.U32.HI R11, RZ, R7.reuse, R14 ;  /* 0x00000007ff0b2219 */ /* 0x080fe4000001160e */
[-C--:B-1----:R-:W-:Y:S02]  /*0fe0*/  @P1 SHF.R.U32.HI R12, RZ, R8.reuse, R13 ;  /* 0x00000008ff0c1219 */ /* 0x082fe4000001160d */
[----:B------:R-:W-:Y:S02]  /*0ff0*/  SHF.R.U32.HI R5, RZ, R8, R5 ;  /* 0x00000008ff057219 */ /* 0x000fe40000011605 */
[----:B------:R-:W-:Y:S02]  /*1000*/  SHF.R.U32.HI R16, RZ, R7, R16 ;  /* 0x00000007ff107219 */ /* 0x000fe40000011610 */
[----:B------:R-:W-:Y:S01]  /*1010*/  SEL R5, R20, R5, !P1 ;  /* 0x0000000514057207 */ /* 0x000fe20004800000 */
[----:B--2---:R-:W-:Y:S01]  /*1020*/  IMAD.HI.U32 R14, R12, R2, RZ ;  /* 0x000000020c0e7227 */ /* 0x004fe200078e00ff */
[----:B------:R-:W-:-:S02]  /*1030*/  SEL R7, R21, R16, !P2 ;  /* 0x0000001015077207 */ /* 0x000fc40005000000 */
[----:B------:R-:W-:Y:S01]  /*1040*/  IADD3 R13, PT, PT, -R5, RZ, RZ ;  /* 0x000000ff050d7210 */ /* 0x000fe20007ffe1ff */
[----:B------:R-:W-:Y:S01]  /*1050*/  IMAD.HI.U32 R6, R11, R2, RZ ;  /* 0x000000020b067227 */ /* 0x000fe200078e00ff */
[----:B------:R-:W-:-:S03]  /*1060*/  @P0 SHF.R.U32.HI R12, RZ, R3, R14 ;  /* 0x00000003ff0c0219 */ /* 0x000fc6000001160e */
[----:B------:R-:W-:Y:S01]  /*1070*/  IMAD R13, R4, R13, R20 ;  /* 0x0000000d040d7224 */ /* 0x000fe200078e0214 */
[----:B------:R-:W-:Y:S01]  /*1080*/  @P0 SHF.R.U32.HI R11, RZ, R3, R6 ;  /* 0x00000003ff0b0219 */ /* 0x000fe20000011606 */
[----:B------:R-:W-:-:S04]  /*1090*/  IMAD R12, R12, R9, RZ ;  /* 0x000000090c0c7224 */ /* 0x000fc800078e02ff */
[----:B------:R-:W-:Y:S01]  /*10a0*/  IMAD R6, R11, R9, RZ ;  /* 0x000000090b067224 */ /* 0x000fe200078e02ff */
[----:B------:R-:W-:-:S04]  /*10b0*/  ISETP.GE.AND P1, PT, R5, R12, PT ;  /* 0x0000000c0500720c */ /* 0x000fc80003f26270 */
[----:B------:R-:W-:Y:S01]  /*10c0*/  ISETP.GE.OR P1, PT, R7, R6, P1 ;  /* 0x000000060700720c */ /* 0x000fe20000f26670 */
[----:B------:R-:W-:-:S05]  /*10d0*/  IMAD.HI.U32 R6, R5, R2, RZ ;  /* 0x0000000205067227 */ /* 0x000fca00078e00ff */
[----:B------:R-:W-:-:S04]  /*10e0*/  SHF.R.U32.HI R6, RZ, R3, R6 ;  /* 0x00000003ff067219 */ /* 0x000fc80000011606 */
[----:B------:R-:W-:-:S03]  /*10f0*/  SEL R6, R5, R6, !P0 ;  /* 0x0000000605067207 */ /* 0x000fc60004000000 */
[----:B------:R-:W-:Y:S01]  /*1100*/  @!P1 IMAD.HI.U32 R8, R7, R2, RZ ;  /* 0x0000000207089227 */ /* 0x000fe200078e00ff */
[----:B------:R-:W-:-:S04]  /*1110*/  IADD3 R2, PT, PT, -R6, RZ, RZ ;  /* 0x000000ff06027210 */ /* 0x000fc80007ffe1ff */
[----:B------:R-:W-:Y:S01]  /*1120*/  @!P1 SHF.R.U32.HI R8, RZ, R3, R8 ;  /* 0x00000003ff089219 */ /* 0x000fe20000011608 */
[----:B------:R-:W-:-:S03]  /*1130*/  IMAD R2, R9, R2, R5 ;  /* 0x0000000209027224 */ /* 0x000fc600078e0205 */
[----:B------:R-:W-:-:S05]  /*1140*/  @!P1 SEL R3, R7, R8, !P0 ;  /* 0x0000000807039207 */ /* 0x000fca0004000000 */
[--C-:B------:R-:W-:Y:S02]  /*1150*/  @!P1 IMAD.IADD R6, R6, 0x1, -R3.reuse ;  /* 0x0000000106069824 */ /* 0x100fe400078e0a03 */
[----:B------:R-:W-:Y:S01]  /*1160*/  @!P1 IMAD R3, R2, R11, R3 ;  /* 0x0000000b02039224 */ /* 0x000fe200078e0203 */
[----:B------:R-:W-:Y:S01]  /*1170*/  IADD3 R2, PT, PT, -R7, RZ, RZ ;  /* 0x000000ff07027210 */ /* 0x000fe20007ffe1ff */
[----:B------:R-:W-:Y:S02]  /*1180*/  @!P1 IMAD R5, R6, R9, R7 ;  /* 0x0000000906059224 */ /* 0x000fe400078e0207 */
[----:B------:R-:W-:Y:S02]  /*1190*/  @!P1 IMAD.MOV.U32 R7, RZ, RZ, R3 ;  /* 0x000000ffff079224 */ /* 0x000fe400078e0003 */
[----:B------:R-:W-:Y:S02]  /*11a0*/  IMAD R2, R10, R2, R21 ;  /* 0x000000020a027224 */ /* 0x000fe400078e0215 */
[----:B------:R-:W-:-:S02]  /*11b0*/  IMAD R20, R5, R4, R13 ;  /* 0x0000000405147224 */ /* 0x000fc400078e020d */
[----:B------:R-:W-:Y:S02]  /*11c0*/  IMAD R21, R7, R10, R2 ;  /* 0x0000000a07157224 */ /* 0x000fe400078e0202 */
.L_x_15:
[----:B------:R-:W1:Y:S01]  /*11d0*/  LDCU UR4, c[0x0][0xb30] ;  /* 0x00016600ff0477ac */ /* 0x000e620008000800 */
[----:B------:R-:W2:Y:S08]  /*11e0*/  S2UR UR45, SR_CgaCtaId ;  /* 0x00000000002d79c3 */ /* 0x000eb00000008800 */
[----:B------:R-:W3:Y:S01]  /*11f0*/  LDC R26, c[0x0][0xb24] ;  /* 0x0002c900ff1a7b82 */ /* 0x000ee20000000800 */
[----:B-1----:R-:W-:-:S09]  /*1200*/  UISETP.NE.AND UP1, UPT, UR4, 0x1, UPT ;  /* 0x000000010400788c */ /* 0x002fd2000bf25270 */
[----:B--2---:R-:W-:Y:S05]  /*1210*/  BRA.U UP1, `(.L_x_16) ;  /* 0x0000000101407547 */ /* 0x004fea000b800000 */
[----:B------:R-:W1:Y:S08]  /*1220*/  LDC.64 R4, c[0x0][0xb10] ;  /* 0x0002c400ff047b82 */ /* 0x000e700000000a00 */
[----:B------:R-:W2:Y:S08]  /*1230*/  LDC.64 R2, c[0x0][0xb18] ;  /* 0x0002c600ff027b82 */ /* 0x000eb00000000a00 */
[----:B------:R-:W4:Y:S08]  /*1240*/  LDC R6, c[0x0][0xb20] ;  /* 0x0002c800ff067b82 */ /* 0x000f300000000800 */
[----:B------:R-:W3:Y:S01]  /*1250*/  LDC R8, c[0x0][0xb0c] ;  /* 0x0002c300ff087b82 */ /* 0x000ee20000000800 */
[----:B-1----:R-:W-:-:S05]  /*1260*/  IMAD.HI.U32 R4, R21, R4, RZ ;  /* 0x0000000415047227 */ /* 0x002fca00078e00ff */
[----:B------:R-:W-:Y:S01]  /*1270*/  SHF.R.U32.HI R4, RZ, R5, R4 ;  /* 0x00000005ff047219 */ /* 0x000fe20000011604 */
[----:B--2---:R-:W-:Y:S01]  /*1280*/  IMAD.HI.U32 R3, R20, R3, RZ ;  /* 0x0000000314037227 */ /* 0x004fe200078e00ff */
[----:B------:R-:W-:-:S04]  /*1290*/  ISETP.NE.AND P0, PT, R2, 0x1, PT ;  /* 0x000000010200780c */ /* 0x000fc80003f05270 */
[----:B----4-:R-:W-:-:S04]  /*12a0*/  SHF.R.U32.HI R3, RZ, R6, R3 ;  /* 0x00000006ff037219 */ /* 0x010fc80000011603 */
[----:B------:R-:W-:Y:S02]  /*12b0*/  SEL R3, R20, R3, !P0 ;  /* 0x0000000314037207 */ /* 0x000fe40004000000 */
[----:B---3--:R-:W-:-:S04]  /*12c0*/  ISETP.NE.AND P1, PT, R8, 0x1, PT ;  /* 0x000000010800780c */ /* 0x008fc80003f25270 */
[----:B------:R-:W-:-:S05]  /*12d0*/  SEL R4, R21, R4, !P1 ;  /* 0x0000000415047207 */ /* 0x000fca0004800000 */
[----:B------:R-:W-:Y:S02]  /*12e0*/  IMAD.IADD R5, R3, 0x1, -R4 ;  /* 0x0000000103057824 */ /* 0x000fe400078e0a04 */
[----:B------:R-:W-:Y:S02]  /*12f0*/  IMAD.IADD R3, R4, 0x1, -R3 ;  /* 0x0000000104037824 */ /* 0x000fe400078e0a03 */
[----:B------:R-:W-:Y:S02]  /*1300*/  IMAD R21, R5, R8, R21 ;  /* 0x0000000805157224 */ /* 0x000fe400078e0215 */
[----:B------:R-:W-:-:S07]  /*1310*/  IMAD R20, R3, R2, R20 ;  /* 0x0000000203147224 */ /* 0x000fce00078e0214 */
.L_x_16:
[----:B------:R-:W-:Y:S01]  /*1320*/  BAR.SYNC.DEFER_BLOCKING 0x0 ;  /* 0x0000000000007b1d */ /* 0x000fe20000010000 */
[----:B------:R-:W-:Y:S01]  /*1330*/  UISETP.NE.AND UP1, UPT, UR10, 0x2, UPT ;  /* 0x000000020a00788c */ /* 0x000fe2000bf25270 */
[----:B------:R-:W-:Y:S02]  /*1340*/  ISETP.NE.OR P5, PT, R0, 0x2, !P5 ;  /* 0x000000020000780c */ /* 0x000fe40006fa5670 */
[----:B------:R-:W-:-:S06]  /*1350*/  LOP3.LUT R2, R81, 0x1f, RZ, 0xc0, !PT ;  /* 0x0000001f51027812 */ /* 0x000fcc00078ec0ff */
[----:B------:R-:W-:Y:S05]  /*1360*/  BRA.U UP1, `(.L_x_17) ;  /* 0x0000001501407547 */ /* 0x000fea000b800000 */
[----:B------:R-:W1:Y:S01]  /*1370*/  LDCU UR6, c[0x0][0x38c] ;  /* 0x00007180ff0677ac */ /* 0x000e620008000800 */
[----:B------:R-:W2:Y:S01]  /*1380*/  LDC R9, c[0x0][0x370] ;  /* 0x0000dc00ff097b82 */ /* 0x000ea20000000800 */
[----:B------:R-:W-:Y:S01]  /*1390*/  PLOP3.LUT P1, PT, PT, PT, UP2, 0x80, 0x8 ;  /* 0x000000000008781c */ /* 0x000fe20003f2f028 */
[----:B------:R-:W-:Y:S01]  /*13a0*/  HFMA2 R12, -RZ, RZ, 0, 0 ;  /* 0x00000000ff0c7431 */ /* 0x000fe200000001ff */
[----:B------:R-:W-:Y:S01]  /*13b0*/  ISETP.EQ.OR P4, PT, R2, RZ, P5 ;  /* 0x000000ff0200720c */ /* 0x000fe20002f82670 */
[----:B------:R-:W-:Y:S01]  /*13c0*/  IMAD.MOV.U32 R15, RZ, RZ, 0x1 ;  /* 0x00000001ff0f7424 */ /* 0x000fe200078e00ff */
[----:B------:R-:W-:Y:S01]  /*13d0*/  PLOP3.LUT P1, PT, P1, PT, PT, 0x8, 0x80 ;  /* 0x000000000080781c */ /* 0x000fe20000f2e170 */
[----:B------:R-:W-:Y:S01]  /*13e0*/  IMAD.MOV.U32 R14, RZ, RZ, RZ ;  /* 0x000000ffff0e7224 */ /* 0x000fe200078e00ff */
[----:B------:R-:W-:Y:S01]  /*13f0*/  MOV R8, 0x1 ;  /* 0x0000000100087802 */ /* 0x000fe20000000f00 */
[----:B------:R-:W4:Y:S01]  /*1400*/  LDC R0, c[0x0][0x374] ;  /* 0x0000dd00ff007b82 */ /* 0x000f220000000800 */
[----:B------:R-:W-:Y:S01]  /*1410*/  IMAD.MOV.U32 R10, RZ, RZ, RZ ;  /* 0x000000ffff0a7224 */ /* 0x000fe200078e00ff */
[----:B------:R-:W2:Y:S01]  /*1420*/  LDCU.64 UR38, c[0x0][0x348] ;  /* 0x00006900ff2677ac */ /* 0x000ea20008000a00 */
[----:B------:R-:W-:Y:S01]  /*1430*/  UMOV UR23, URZ ;  /* 0x000000ff00177c82 */ /* 0x000fe20008000000 */
[----:B-1----:R-:W-:-:S02]  /*1440*/  UIADD3 UR5, UPT, UPT, UR6, 0x7f, URZ ;  /* 0x0000007f06057890 */ /* 0x002fc4000fffe0ff */
[----:B------:R-:W-:Y:S02]  /*1450*/  UIADD3 UR53, UPT, UPT, UR6, 0xfe, URZ ;  /* 0x000000fe06357890 */ /* 0x000fe4000fffe0ff */
[----:B------:R-:W-:-:S04]  /*1460*/  USHF.R.S32.HI UR4, URZ, 0x1f, UR5 ;  /* 0x0000001fff047899 */ /* 0x000fc80008011405 */
[----:B------:R-:W-:-:S04]  /*1470*/  ULEA.HI UR4, UR4, UR5, URZ, 0x7 ;  /* 0x0000000504047291 */ /* 0x000fc8000f8f38ff */
[----:B------:R-:W-:Y:S02]  /*1480*/  USHF.R.S32.HI UR46, URZ, 0x7, UR4 ;  /* 0x00000007ff2e7899 */ /* 0x000fe40008011404 */
[----:B------:R-:W-:Y:S02]  /*1490*/  UIADD3 UR4, UPT, UPT, UR6, -0x1, URZ ;  /* 0xffffffff06047890 */ /* 0x000fe4000fffe0ff */
[----:B------:R-:W-:Y:S02]  /*14a0*/  UISETP.LT.U32.AND UP0, UPT, UR46, 0x2, UPT ;  /* 0x000000022e00788c */ /* 0x000fe4000bf01070 */
[----:B------:R-:W-:Y:S02]  /*14b0*/  UISETP.GE.U32.AND UP1, UPT, UR4, -0xff, UPT ;  /* 0xffffff010400788c */ /* 0x000fe4000bf26070 */
[----:B------:R-:W-:-:S04]  /*14c0*/  USEL UR37, UR46, 0x2, UP0 ;  /* 0x000000022e257887 */ /* 0x000fc80008000000 */
[----:B------:R-:W-:Y:S02]  /*14d0*/  UIADD3 UR29, UPT, UPT, UR37, -0x1, URZ ;  /* 0xffffffff251d7890 */ /* 0x000fe4000fffe0ff */
[----:B------:R-:W-:-:S03]  /*14e0*/  UIADD3 UR47, UPT, UPT, UR46, -UR37, URZ ;  /* 0x800000252e2f7290 */ /* 0x000fc6000fffe0ff */
[----:B------:R-:W-:-:S04]  /*14f0*/  @UP1 UIADD3 UR29, UPT, UPT, UR37, URZ, URZ ;  /* 0x000000ff251d1290 */ /* 0x000fc8000fffe0ff */
[----:B--2---:R-:W-:-:S12]  /*1500*/  UIADD3 UR29, UPT, UPT, UR29, 0x1, URZ ;  /* 0x000000011d1d7890 */ /* 0x004fd8000fffe0ff */
.L_x_39:
[----:B------:R-:W-:Y:S01]  /*1510*/  UISETP.NE.AND UP0, UPT, UR45, URZ, UPT ;  /* 0x000000ff2d00728c */ /* 0x000fe2000bf05270 */
[----:B------:R-:W1:Y:S08]  /*1520*/  S2UR UR45, SR_CgaCtaId ;  /* 0x00000000002d79c3 */ /* 0x000e700000008800 */
[----:B------:R-:W-:Y:S05]  /*1530*/  BRA.U UP0, `(.L_x_18) ;  /* 0x0000000100347547 */ /* 0x000fea000b800000 */
[----:B------:R-:W2:Y:S01]  /*1540*/  S2R R2, SR_CgaCtaId ;  /* 0x0000000000027919 */ /* 0x000ea20000008800 */
[----:B------:R-:W-:-:S04]  /*1550*/  MOV R3, 0x400 ;  /* 0x0000040000037802 */ /* 0x000fc80000000f00 */
[----:B--2---:R-:W-:Y:S02]  /*1560*/  LEA R3, R2, R3, 0x18 ;  /* 0x0000000302037211 */ /* 0x004fe400078ec0ff */
[----:B------:R-:W-:-:S03]  /*1570*/  SHF.L.U32 R2, R8, 0x1f, RZ ;  /* 0x0000001f08027819 */ /* 0x000fc600000006ff */
[----:B------:R-:W-:-:S04]  /*1580*/  IMAD R3, R10, 0x8, R3 ;  /* 0x000000080a037824 */ /* 0x000fc800078e0203 */
[----:B------:R-:W2:Y:S02]  /*1590*/  SYNCS.PHASECHK.TRANS64.TRYWAIT P0, [R3+URZ+0xe0], R2 ;  /* 0x0000e002030075a7 */ /* 0x000ea400080011ff */
[----:B--2---:R-:W-:Y:S05]  /*15a0*/  @!P0 BRA `(.L_x_19) ;  /* 0x0000007000f48947 */ /* 0x004fea0003800000 */
.L_x_133:
[----:B------:R-:W-:Y:S01]  /*15b0*/  VIADD R10, R10, 0x1 ;  /* 0x000000010a0a7836 */ /* 0x000fe20000000000 */
[----:B------:R2:W-:Y:S04]  /*15c0*/  SYNCS.ARRIVE.TRANS64.A1T0 RZ, [R3+URZ+0xd0], RZ ;  /* 0x0000d0ff03ff79a7 */ /* 0x0005e800081000ff */
[----:B------:R-:W-:-:S04]  /*15d0*/  ISETP.NE.AND P0, PT, R10, 0x2, PT ;  /* 0x000000020a00780c */ /* 0x000fc80003f05270 */
[----:B------:R-:W-:Y:S02]  /*15e0*/  SEL R10, R10, RZ, P0 ;  /* 0x000000ff0a0a7207 */ /* 0x000fe40000000000 */
[----:B--2---:R-:W-:-:S04]  /*15f0*/  SEL R3, RZ, 0x1, P0 ;  /* 0x00000001ff037807 */ /* 0x004fc80000000000 */
[----:B------:R-:W-:Y:S02]  /*1600*/  LOP3.LUT R8, R8, R3, RZ, 0x3c, !PT ;  /* 0x0000000308087212 */ /* 0x000fe400078e3cff */
.L_x_18:
[----:B------:R-:W-:Y:S01]  /*1610*/  UMOV UR13, 0x400 ;  /* 0x00000400000d7882 */ /* 0x000fe20000000000 */
[----:B------:R-:W-:Y:S01]  /*1620*/  SHF.L.U32 R2, R15, 0x1f, RZ ;  /* 0x0000001f0f027819 */ /* 0x000fe200000006ff */
[----:B-1----:R-:W-:Y:S01]  /*1630*/  ULEA UR13, UR45, UR13, 0x18 ;  /* 0x0000000d2d0d7291 */ /* 0x002fe2000f8ec0ff */
[----:B------:R-:W-:Y:S01]  /*1640*/  R2UR UR59, R21 ;  /* 0x00000000153b72ca */ /* 0x000fe200000e0000 */
[----:B------:R-:W-:Y:S01]  /*1650*/  UISETP.GE.U32.AND UP0, UPT, UR53, 0xff, UPT ;  /* 0x000000ff3500788c */ /* 0x000fe2000bf06070 */
[----:B------:R-:W-:Y:S01]  /*1660*/  R2UR UR27, R20 ;  /* 0x00000000141b72ca */ /* 0x000fe200000e0000 */
[----:B------:R-:W-:Y:S01]  /*1670*/  ULEA UR4, UR23, UR13, 0x3 ;  /* 0x0000000d17047291 */ /* 0x000fe2000f8e18ff */
[----:B------:R-:W-:-:S08]  /*1680*/  UMOV UR21, URZ ;  /* 0x000000ff00157c82 */ /* 0x000fd00008000000 */
[----:B------:R1:W2:Y:S01]  /*1690*/  SYNCS.PHASECHK.TRANS64.TRYWAIT P2, [UR4+0x10], R2 ;  /* 0x00001002ff0075a7 */ /* 0x0002a20008041104 */
[----:B------:R-:W-:Y:S02]  /*16a0*/  USHF.L.U32 UR59, UR59, 0x7, URZ ;  /* 0x000000073b3b7899 */ /* 0x000fe400080006ff */
[----:B------:R-:W-:Y:S01]  /*16b0*/  USHF.L.U32 UR27, UR27, 0x6, URZ ;  /* 0x000000061b1b7899 */ /* 0x000fe200080006ff */
[----:B------:R-:W-:Y:S11]  /*16c0*/  BRA.U !UP0, `(.L_x_20) ;  /* 0x0000000508407547 */ /* 0x000ff6000b800000 */
[----:B------:R-:W-:Y:S01]  /*16d0*/  UMOV UR22, URZ ;  /* 0x000000ff00167c82 */ /* 0x000fe20008000000 */
[----:B------:R-:W-:-:S05]  /*16e0*/  UMOV UR6, UR23 ;  /* 0x0000001700067c82 */ /* 0x000fca0008000000 */
.L_x_27:
[----:B------:R-:W-:Y:S01]  /*16f0*/  ULEA UR57, UR6, UR13, 0x3 ;  /* 0x0000000d06397291 */ /* 0x000fe2000f8e18ff */
[----:B--2---:R-:W-:Y:S01]  /*1700*/  @!P5 MOV R3, 0x18000 ;  /* 0x000180000003d802 */ /* 0x004fe20000000f00 */
[----:B--2---:R-:W-:Y:S10]  /*1710*/  @P2 BRA `(.L_x_21) ;  /* 0x00000000000c2947 */ /* 0x004ff40003800000 */
[----:B------:R-:W-:-:S04]  /*1720*/  SHF.L.U32 R5, R15, 0x1f, RZ ;  /* 0x0000001f0f057819 */ /* 0x000fc800000006ff */
[----:B------:R-:W2:Y:S02]  /*1730*/  SYNCS.PHASECHK.TRANS64.TRYWAIT P0, [UR57+0x10], R5 ;  /* 0x00001005ff0075a7 */ /* 0x000ea40008001139 */
[----:B--2---:R-:W-:Y:S05]  /*1740*/  @!P0 BRA `(.L_x_22) ;  /* 0x0000007000a08947 */ /* 0x004fea0003800000 */
.L_x_21:
[----:B------:R2:W-:Y:S01]  /*1750*/  @!P5 SYNCS.ARRIVE.TRANS64 RZ, [UR57], R3 ;  /* 0x00000003ffffd9a7 */ /* 0x0005e20008000039 */
[----:B------:R-:W-:Y:S04]  /*1760*/  BSSY.RECONVERGENT B0, `(.L_x_23) ;  /* 0x0000003000007945 */ /* 0x000fe80003800200 */
[----:B------:R-:W-:Y:S05]  /*1770*/  @P4 BRA `(.L_x_24) ;  /* 0x0000000000044947 */ /* 0x000fea0003800000 */
[----:B------:R-:W-:Y:S05]  /*1780*/  BPT.TRAP 0x1 ;  /* 0x000000040000795c */ /* 0x000fea0000300000 */
.L_x_24:
[----:B------:R-:W-:Y:S05]  /*1790*/  BSYNC.RECONVERGENT B0 ;  /* 0x0000000000007941 */ /* 0x000fea0003800200 */
.L_x_23:
[----:B------:R-:W-:Y:S01]  /*17a0*/  UIADD3 UR4, UPT, UPT, UR6, 0x1, URZ ;  /* 0x0000000106047890 */ /* 0x000fe2000fffe0ff */
[----:B------:R-:W-:Y:S01]  /*17b0*/  BSSY.RECONVERGENT B0, `(.L_x_25) ;  /* 0x000003c000007945 */ /* 0x000fe20003800200 */
[----:B------:R-:W-:Y:S02]  /*17c0*/  ELECT P0, URZ, PT ;  /* 0x0000000000ff782f */ /* 0x000fe40003800000 */
[----:B------:R-:W-:-:S04]  /*17d0*/  UISETP.NE.AND UP0, UPT, UR4, 0x2, UPT ;  /* 0x000000020400788c */ /* 0x000fc8000bf05270 */
[----:B------:R-:W-:Y:S02]  /*17e0*/  USEL UR5, URZ, 0x1, UP0 ;  /* 0x00000001ff057887 */ /* 0x000fe40008000000 */
[----:B------:R-:W-:-:S04]  /*17f0*/  USEL UR23, UR4, URZ, UP0 ;  /* 0x000000ff04177287 */ /* 0x000fc80008000000 */
[----:B------:R-:W-:Y:S01]  /*1800*/  ULEA UR4, UR23, UR13, 0x3 ;  /* 0x0000000d17047291 */ /* 0x000fe2000f8e18ff */
[----:B------:R-:W-:-:S04]  /*1810*/  LOP3.LUT R15, R15, UR5, RZ, 0x3c, !PT ;  /* 0x000000050f0f7c12 */ /* 0x000fc8000f8e3cff */
[----:B-1----:R-:W-:-:S04]  /*1820*/  SHF.L.U32 R2, R15, 0x1f, RZ ;  /* 0x0000001f0f027819 */ /* 0x002fc800000006ff */
[----:B------:R1:W1:Y:S01]  /*1830*/  SYNCS.PHASECHK.TRANS64.TRYWAIT P2, [UR4+0x10], R2 ;  /* 0x00001002ff0075a7 */ /* 0x0002620008041104 */
[----:B------:R-:W-:Y:S05]  /*1840*/  @!P0 BRA `(.L_x_26) ;  /* 0x0000000000c88947 */ /* 0x000fea0003800000 */
[----:B------:R-:W-:Y:S02]  /*1850*/  ULEA UR32, UR6, UR13, 0x10 ;  /* 0x0000000d06207291 */ /* 0x000fe4000f8e80ff */
[----:B------:R-:W-:Y:S02]  /*1860*/  UIADD3 UR4, UP1, UPT, UR38, 0x80, URZ ;  /* 0x0000008026047890 */ /* 0x000fe4000ff3e0ff */
[----:B------:R-:W-:Y:S02]  /*1870*/  USHF.L.U32 UR58, UR22, 0x7, URZ ;  /* 0x00000007163a7899 */ /* 0x000fe400080006ff */
[----:B------:R-:W-:Y:S02]  /*1880*/  ULEA UR7, UR6, UR13, 0xf ;  /* 0x0000000d06077291 */ /* 0x000fe4000f8e78ff */
[----:B------:R-:W-:Y:S02]  /*1890*/  UIADD3 UR14, UP0, UPT, UR38, 0x180, URZ ;  /* 0x00000180260e7890 */ /* 0x000fe4000ff1e0ff */
[----:B------:R-:W-:-:S02]  /*18a0*/  UIADD3.X UR5, UPT, UPT, URZ, UR39, URZ, UP1, !UPT ;  /* 0x00000027ff057290 */ /* 0x000fc40008ffe4ff */
[----:B------:R-:W-:Y:S02]  /*18b0*/  UIADD3 UR56, UPT, UPT, UR32, 0x8400, URZ ;  /* 0x0000840020387890 */ /* 0x000fe4000fffe0ff */
[----:B------:R-:W-:Y:S02]  /*18c0*/  UIADD3 UR50, UPT, UPT, UR58, 0x20, URZ ;  /* 0x000000203a327890 */ /* 0x000fe4000fffe0ff */
[----:B------:R-:W-:Y:S02]  /*18d0*/  UIADD3 UR48, UPT, UPT, UR32, 0xc400, URZ ;  /* 0x0000c40020307890 */ /* 0x000fe4000fffe0ff */
[----:B------:R-:W-:Y:S02]  /*18e0*/  UIADD3 UR42, UPT, UPT, UR58, 0x40, URZ ;  /* 0x000000403a2a7890 */ /* 0x000fe4000fffe0ff */
[----:B------:R-:W-:Y:S02]  /*18f0*/  UIADD3 UR40, UPT, UPT, UR32, 0x10400, URZ ;  /* 0x0001040020287890 */ /* 0x000fe4000fffe0ff */
[----:B------:R-:W-:-:S02]  /*1900*/  UIADD3 UR34, UPT, UPT, UR58, 0x60, URZ ;  /* 0x000000603a227890 */ /* 0x000fc4000fffe0ff */
[----:B------:R-:W-:Y:S02]  /*1910*/  UIADD3 UR32, UPT, UPT, UR32, 0x14400, URZ ;  /* 0x0001440020207890 */ /* 0x000fe4000fffe0ff */
[----:B------:R-:W-:Y:S02]  /*1920*/  UIADD3.X UR15, UPT, UPT, URZ, UR39, URZ, UP0, !UPT ;  /* 0x00000027ff0f7290 */ /* 0x000fe400087fe4ff */
[----:B------:R-:W-:Y:S02]  /*1930*/  UIADD3 UR24, UPT, UPT, UR7, 0x28400, URZ ;  /* 0x0002840007187890 */ /* 0x000fe4000fffe0ff */
[----:B------:R-:W-:Y:S01]  /*1940*/  UIADD3 UR8, UPT, UPT, UR7, 0x2a400, URZ ;  /* 0x0002a40007087890 */ /* 0x000fe2000fffe0ff */
[----:B------:R-:W-:Y:S01]  /*1950*/  UMOV UR30, 0x0 ;  /* 0x00000000001e7882 */ /* 0x000fe20000000000 */
[----:B------:R-:W-:Y:S01]  /*1960*/  UMOV UR31, 0x10000000 ;  /* 0x10000000001f7882 */ /* 0x000fe20000000000 */
[----:B------:R-:W-:Y:S01]  /*1970*/  UMOV UR49, UR57 ;  /* 0x0000003900317c82 */ /* 0x000fe20008000000 */
[----:B------:R-:W-:Y:S01]  /*1980*/  UMOV UR51, UR59 ;  /* 0x0000003b00337c82 */ /* 0x000fe20008000000 */
[----:B------:R-:W-:Y:S01]  /*1990*/  UMOV UR52, UR60 ;  /* 0x0000003c00347c82 */ /* 0x000fe20008000000 */
[----:B------:R-:W-:Y:S01]  /*19a0*/  UMOV UR41, UR57 ;  /* 0x0000003900297c82 */ /* 0x000fe20008000000 */
[----:B------:R-:W-:Y:S01]  /*19b0*/  UMOV UR43, UR59 ;  /* 0x0000003b002b7c82 */ /* 0x000fe20008000000 */
[----:B------:R-:W-:Y:S01]  /*19c0*/  UMOV UR44, UR60 ;  /* 0x0000003c002c7c82 */ /* 0x000fe20008000000 */
[----:B------:R-:W-:Y:S01]  /*19d0*/  UTMALDG.3D [UR56], [UR4], desc[UR30] ;  /* 0x00001e38040075b4 */ /* 0x000fe20008011000 */
[----:B------:R-:W-:Y:S01]  /*19e0*/  UMOV UR33, UR57 ;  /* 0x0000003900217c82 */ /* 0x000fe20008000000 */
        /* <DEDUP_REMOVED lines=10> */
[----:B------:R-:W-:Y:S01]  /*1a90*/  UIADD3 UR16, UPT, UPT, UR7, 0x2c400, URZ ;  /* 0x0002c40007107890 */ /* 0x000fe2000fffe0ff */
[----:B------:R-:W-:Y:S01]  /*1aa0*/  UMOV UR17, UR57 ;  /* 0x0000003900117c82 */ /* 0x000fe20008000000 */
[----:B------:R-:W-:Y:S01]  /*1ab0*/  UMOV UR19, UR27 ;  /* 0x0000001b00137c82 */ /* 0x000fe20008000000 */
[----:B------:R-:W-:Y:S01]  /*1ac0*/  UTMALDG.3D [UR40], [UR4], desc[UR30] ;  /* 0x00001e28040075b4 */ /* 0x000fe20008011000 */
[----:B------:R-:W-:Y:S01]  /*1ad0*/  UMOV UR20, UR60 ;  /* 0x0000003c00147c82 */ /* 0x000fe20008000000 */
[----:B------:R-:W-:Y:S01]  /*1ae0*/  UMOV UR18, UR42 ;  /* 0x0000002a00127c82 */ /* 0x000fe20008000000 */
[----:B------:R-:W-:Y:S01]  /*1af0*/  UTMALDG.3D [UR32], [UR4], desc[UR30] ;  /* 0x00001e20040075b4 */ /* 0x000fe20008011000 */
[----:B------:R-:W-:Y:S01]  /*1b00*/  UTMALDG.3D [UR24], [UR14], desc[UR30] ;  /* 0x00001e180e0075b4 */ /* 0x000fe20008011000 */
[----:B------:R2:W-:Y:S01]  /*1b10*/  UTMALDG.3D [UR8], [UR14], desc[UR30] ;  /* 0x00001e080e0075b4 */ /* 0x0005e20008011000 */
[----:B------:R1:W-:Y:S01]  /*1b20*/  UTMALDG.3D [UR16], [UR14], desc[UR30] ;  /* 0x00001e100e0075b4 */ /* 0x0003e20008011000 */
[----:B--2---:R-:W-:Y:S01]  /*1b30*/  UIADD3 UR8, UPT, UPT, UR7, 0x2e400, URZ ;  /* 0x0002e40007087890 */ /* 0x004fe2000fffe0ff */
[----:B------:R-:W-:-:S08]  /*1b40*/  UMOV UR10, UR34 ;  /* 0x00000022000a7c82 */ /* 0x000fd00008000000 */
[----:B------:R2:W-:Y:S02]  /*1b50*/  UTMALDG.3D [UR8], [UR14], desc[UR30] ;  /* 0x00001e080e0075b4 */ /* 0x0005e40008011000 */
[----:B--2---:R-:W-:Y:S01]  /*1b60*/  NOP ;  /* 0x0000000000007918 */ /* 0x004fe20000000000 */
.L_x_26:
[----:B-1----:R-:W-:Y:S05]  /*1b70*/  BSYNC.RECONVERGENT B0 ;  /* 0x0000000000007941 */ /* 0x002fea0003800200 */
.L_x_25:
[----:B------:R-:W-:Y:S01]  /*1b80*/  UIADD3 UR22, UPT, UPT, UR22, 0x1, URZ ;  /* 0x0000000116167890 */ /* 0x000fe2000fffe0ff */
[----:B------:R-:W-:Y:S01]  /*1b90*/  UMOV UR6, UR23 ;  /* 0x0000001700067c82 */ /* 0x000fe20008000000 */
[----:B------:R-:W-:Y:S02]  /*1ba0*/  UMOV UR21, UR29 ;  /* 0x0000001d00157c82 */ /* 0x000fe40008000000 */
[----:B------:R-:W-:-:S09]  /*1bb0*/  UISETP.NE.AND UP0, UPT, UR22, UR29, UPT ;  /* 0x0000001d1600728c */ /* 0x000fd2000bf05270 */
[----:B------:R-:W-:Y:S05]  /*1bc0*/  BRA.U UP0, `(.L_x_27) ;  /* 0xfffffff900c87547 */ /* 0x000fea000b83ffff */
.L_x_20:
[----:B------:R-:W-:Y:S01]  /*1bd0*/  ULEA UR4, UR23, UR13, 0x3 ;  /* 0x0000000d17047291 */ /* 0x000fe2000f8e18ff */
[----:B-1----:R-:W-:Y:S01]  /*1be0*/  SHF.L.U32 R2, R15, 0x1f, RZ ;  /* 0x0000001f0f027819 */ /* 0x002fe200000006ff */
[----:B------:R-:W-:Y:S01]  /*1bf0*/  @!P1 SYNCS.ARRIVE.TRANS64.A1T0 RZ, [UR13+0x68], RZ ;  /* 0x000068ffffff99a7 */ /* 0x000fe2000810000d */
[----:B------:R-:W-:-:S06]  /*1c00*/  UISETP.GT.AND UP0, UPT, UR46, UR37, UPT ;  /* 0x000000252e00728c */ /* 0x000fcc000bf04270 */
[----:B------:R1:W1:Y:S03]  /*1c10*/  SYNCS.PHASECHK.TRANS64.TRYWAIT P1, [UR4+0x10], R2 ;  /* 0x00001002ff0075a7 */ /* 0x0002660008021104 */
[----:B------:R-:W-:Y:S05]  /*1c20*/  BRA.U !UP0, `(.L_x_28) ;  /* 0x00000005083c7547 */ /* 0x000fea000b800000 */
[----:B------:R-:W-:Y:S01]  /*1c30*/  UIADD3 UR22, UPT, UPT, UR47, UR21, URZ ;  /* 0x000000152f167290 */ /* 0x000fe2000fffe0ff */
[----:B------:R-:W-:-:S11]  /*1c40*/  UMOV UR6, UR23 ;  /* 0x0000001700067c82 */ /* 0x000fd60008000000 */
.L_x_35:
[----:B------:R-:W-:Y:S01]  /*1c50*/  ULEA UR57, UR6, UR13, 0x3 ;  /* 0x0000000d06397291 */ /* 0x000fe2000f8e18ff */
[----:B--2---:R-:W-:Y:S01]  /*1c60*/  @!P5 MOV R3, 0x18000 ;  /* 0x000180000003d802 */ /* 0x004fe20000000f00 */
[----:B-1----:R-:W-:Y:S10]  /*1c70*/  @P1 BRA `(.L_x_29) ;  /* 0x00000000000c1947 */ /* 0x002ff40003800000 */
[----:B------:R-:W-:-:S04]  /*1c80*/  SHF.L.U32 R5, R15, 0x1f, RZ ;  /* 0x0000001f0f057819 */ /* 0x000fc800000006ff */
[----:B------:R-:W1:Y:S02]  /*1c90*/  SYNCS.PHASECHK.TRANS64.TRYWAIT P0, [UR57+0x10], R5 ;  /* 0x00001005ff0075a7 */ /* 0x000e640008001139 */
[----:B-1----:R-:W-:Y:S05]  /*1ca0*/  @!P0 BRA `(.L_x_30) ;  /* 0x0000006c00608947 */ /* 0x002fea0003800000 */
.L_x_29:
[----:B------:R2:W-:Y:S01]  /*1cb0*/  @!P5 SYNCS.ARRIVE.TRANS64 RZ, [UR57], R3 ;  /* 0x00000003ffffd9a7 */ /* 0x0005e20008000039 */
[----:B------:R-:W-:Y:S04]  /*1cc0*/  BSSY.RECONVERGENT B0, `(.L_x_31) ;  /* 0x0000003000007945 */ /* 0x000fe80003800200 */
[----:B------:R-:W-:Y:S05]  /*1cd0*/  @P4 BRA `(.L_x_32) ;  /* 0x0000000000044947 */ /* 0x000fea0003800000 */
[----:B------:R-:W-:Y:S05]  /*1ce0*/  BPT.TRAP 0x1 ;  /* 0x000000040000795c */ /* 0x000fea0000300000 */
.L_x_32:
[----:B------:R-:W-:Y:S05]  /*1cf0*/  BSYNC.RECONVERGENT B0 ;  /* 0x0000000000007941 */ /* 0x000fea0003800200 */
.L_x_31:
        /* <DEDUP_REMOVED lines=61> */
.L_x_34:
[----:B-1----:R-:W-:Y:S05]  /*20d0*/  BSYNC.RECONVERGENT B0 ;  /* 0x0000000000007941 */ /* 0x002fea0003800200 */
.L_x_33:
[----:B------:R-:W-:Y:S01]  /*20e0*/  UIADD3 UR21, UPT, UPT, UR21, 0x1, URZ ;  /* 0x0000000115157890 */ /* 0x000fe2000fffe0ff */
[----:B------:R-:W-:-:S03]  /*20f0*/  UMOV UR6, UR23 ;  /* 0x0000001700067c82 */ /* 0x000fc60008000000 */
[----:B------:R-:W-:-:S09]  /*2100*/  UISETP.NE.AND UP0, UPT, UR21, UR22, UPT ;  /* 0x000000161500728c */ /* 0x000fd2000bf05270 */
[----:B------:R-:W-:Y:S05]  /*2110*/  BRA.U UP0, `(.L_x_35) ;  /* 0xfffffff900cc7547 */ /* 0x000fea000b83ffff */
.L_x_28:
[----:B-1----:R-:W-:Y:S01]  /*2120*/  LEA R2, R14, UR13, 0x3 ;  /* 0x0000000d0e027c11 */ /* 0x002fe2000f8e18ff */
[----:B------:R-:W-:Y:S01]  /*2130*/  NOP ;  /* 0x0000000000007918 */ /* 0x000fe20000000000 */
[----:B--2---:R-:W-:Y:S02]  /*2140*/  SHF.L.U32 R3, R12, 0x1f, RZ ;  /* 0x0000001f0c037819 */ /* 0x004fe400000006ff */
[----:B------:R-:W-:Y:S02]  /*2150*/  LEA R4, R14, UR13, 0x4 ;  /* 0x0000000d0e047c11 */ /* 0x000fe4000f8e20ff */
[----:B------:R-:W1:Y:S02]  /*2160*/  SYNCS.PHASECHK.TRANS64.TRYWAIT P0, [R2+URZ+0x70], R3 ;  /* 0x00007003020075a7 */ /* 0x000e6400080011ff */
[----:B-1----:R-:W-:Y:S05]  /*2170*/  @!P0 BRA `(.L_x_36) ;  /* 0x0000006800448947 */ /* 0x002fea0003800000 */
.L_x_136:
[----:B------:R-:W2:Y:S01]  /*2180*/  LDS.128 R4, [R4+0x100] ;  /* 0x0001000004047984 */ /* 0x000ea20000000c00 */
[----:B---3--:R-:W-:Y:S01]  /*2190*/  ISETP.GE.AND P0, PT, R26, 0x1, PT ;  /* 0x000000011a00780c */ /* 0x008fe20003f06270 */
[----:B-1----:R-:W-:Y:S01]  /*21a0*/  VIADD R2, R2, 0x80 ;  /* 0x0000008002027836 */ /* 0x002fe20000000000 */
[----:B------:R-:W-:Y:S01]  /*21b0*/  @!PT LDS RZ, [RZ] ;  /* 0x00000000fffff984 */ /* 0x000fe20000000800 */
[----:B------:R-:W-:Y:S01]  /*21c0*/  @!PT LDS RZ, [RZ] ;  /* 0x00000000fffff984 */ /* 0x000fe20000000800 */
[----:B------:R-:W-:Y:S01]  /*21d0*/  @!PT LDS RZ, [RZ] ;  /* 0x00000000fffff984 */ /* 0x000fe20000000800 */
[----:B------:R-:W-:Y:S01]  /*21e0*/  @!PT LDS RZ, [RZ] ;  /* 0x00000000fffff984 */ /* 0x000fe20000000800 */
[----:B------:R1:W-:Y:S06]  /*21f0*/  MEMBAR.ALL.CTA ;  /* 0x0000000000007992 */ /* 0x0003ec0000008000 */
[----:B-1----:R-:W1:Y:S01]  /*2200*/  FENCE.VIEW.ASYNC.S ;  /* 0x00000000000073c6 */ /* 0x002e620000000000 */
[----:B------:R-:W-:-:S04]  /*2210*/  PRMT R2, RZ, 0x654, R2 ;  /* 0x00000654ff027816 */ /* 0x000fc80000000002 */
[----:B-1----:R1:W-:Y:S01]  /*2220*/  SYNCS.ARRIVE.TRANS64.RED.A1T0 RZ, [R2+URZ], RZ ;  /* 0x000000ff02ff79a7 */ /* 0x0023e200081004ff */
[----:B--2---:R-:W-:-:S13]  /*2230*/  LOP3.LUT P2, RZ, R6, 0x1, RZ, 0xc0, !PT ;  /* 0x0000000106ff7812 */ /* 0x004fda000784c0ff */
[----:B------:R-:W-:Y:S01]  /*2240*/  @P2 SHF.R.U32.HI R3, RZ, 0x10, R5 ;  /* 0x00000010ff032819 */ /* 0x000fe20000011605 */
[----:B------:R-:W-:Y:S01]  /*2250*/  VOTEU.ANY UP0, P2 ;  /* 0x0000000000ff7886 */ /* 0x000fe20001000100 */
[----:B------:R-:W-:Y:S02]  /*2260*/  @P2 MOV R13, R4 ;  /* 0x00000004000d2202 */ /* 0x000fe40000000f00 */
[----:B------:R-:W-:Y:S02]  /*2270*/  @P2 R2UR.BROADCAST UR4, R3 ;  /* 0x00000000030422ca */ /* 0x000fe400008e0000 */
[----:B------:R-:W-:-:S11]  /*2280*/  @P2 LOP3.LUT R11, R5, 0xffff, RZ, 0xc0, !PT ;  /* 0x0000ffff050b2812 */ /* 0x000fd600078ec0ff */
[----:B------:R-:W-:Y:S01]  /*2290*/  @UP0 UMOV UR60, UR4 ;  /* 0x00000004003c0c82 */ /* 0x000fe20008000000 */
[----:B-1----:R-:W-:Y:S05]  /*22a0*/  @!P0 BRA `(.L_x_37) ;  /* 0x0000000000b88947 */ /* 0x002fea0003800000 */
[----:B------:R-:W4:Y:S01]  /*22b0*/  LDC.64 R4, c[0x0][0xb18] ;  /* 0x0002c600ff047b82 */ /* 0x000f220000000a00 */
[----:B------:R-:W-:-:S07]  /*22c0*/  ISETP.NE.AND P3, PT, R26, 0x1, PT ;  /* 0x000000011a00780c */ /* 0x000fce0003f65270 */
[----:B------:R-:W1:Y:S08]  /*22d0*/  LDC.64 R6, c[0x0][0xb10] ;  /* 0x0002c400ff067b82 */ /* 0x000e700000000a00 */
[----:B------:R-:W2:Y:S08]  /*22e0*/  LDC R16, c[0x0][0xb20] ;  /* 0x0002c800ff107b82 */ /* 0x000eb00000000800 */
[----:B------:R-:W3:Y:S01]  /*22f0*/  LDC R18, c[0x0][0xb0c] ;  /* 0x0002c300ff127b82 */ /* 0x000ee20000000800 */
[----:B----4-:R-:W-:Y:S01]  /*2300*/  IMAD.HI.U32 R17, R0, R5, RZ ;  /* 0x0000000500117227 */ /* 0x010fe200078e00ff */
[----:B------:R-:W-:-:S03]  /*2310*/  ISETP.NE.AND P0, PT, R4, 0x1, PT ;  /* 0x000000010400780c */ /* 0x000fc60003f05270 */
[----:B------:R-:W-:-:S03]  /*2320*/  IMAD.HI.U32 R5, R11, R5, RZ ;  /* 0x000000050b057227 */ /* 0x000fc600078e00ff */
[----:B------:R-:W4:Y:S01]  /*2330*/  LDC.64 R2, c[0x0][0xb28] ;  /* 0x0002ca00ff027b82 */ /* 0x000f220000000a00 */
[----:B-1----:R-:W-:-:S04]  /*2340*/  IMAD.HI.U32 R20, R9, R6, RZ ;  /* 0x0000000609147227 */ /* 0x002fc800078e00ff */
[----:B------:R-:W-:Y:S01]  /*2350*/  IMAD.HI.U32 R22, R13, R6, RZ ;  /* 0x000000060d167227 */ /* 0x000fe200078e00ff */
[----:B------:R-:W-:Y:S02]  /*2360*/  SHF.R.U32.HI R20, RZ, R7, R20 ;  /* 0x00000007ff147219 */ /* 0x000fe40000011614 */
[-C--:B--2---:R-:W-:Y:S02]  /*2370*/  SHF.R.U32.HI R17, RZ, R16.reuse, R17 ;  /* 0x00000010ff117219 */ /* 0x084fe40000011611 */
[----:B------:R-:W-:Y:S02]  /*2380*/  SHF.R.U32.HI R16, RZ, R16, R5 ;  /* 0x00000010ff107219 */ /* 0x000fe40000011605 */
[----:B------:R-:W-:Y:S02]  /*2390*/  SEL R17, R0, R17, !P0 ;  /* 0x0000001100117207 */ /* 0x000fe40004000000 */
[----:B------:R-:W-:Y:S02]  /*23a0*/  SHF.R.U32.HI R22, RZ, R7, R22 ;  /* 0x00000007ff167219 */ /* 0x000fe40000011616 */
[----:B---3--:R-:W-:-:S02]  /*23b0*/  ISETP.NE.AND P1, PT, R18, 0x1, PT ;  /* 0x000000011200780c */ /* 0x008fc40003f25270 */
[----:B------:R-:W-:Y:S02]  /*23c0*/  SEL R5, R11, R16, !P0 ;  /* 0x000000100b057207 */ /* 0x000fe40004000000 */
[----:B------:R-:W-:Y:S02]  /*23d0*/  SEL R19, R9, R20, !P1 ;  /* 0x0000001409137207 */ /* 0x000fe40004800000 */
[----:B------:R-:W-:Y:S01]  /*23e0*/  SEL R7, R13, R22, !P1 ;  /* 0x000000160d077207 */ /* 0x000fe20004800000 */
[----:B----4-:R-:W-:-:S04]  /*23f0*/  IMAD.HI.U32 R20, R17, R2, RZ ;  /* 0x0000000211147227 */ /* 0x010fc800078e00ff */
[----:B------:R-:W-:Y:S01]  /*2400*/  IMAD.HI.U32 R6, R19, R2, RZ ;  /* 0x0000000213067227 */ /* 0x000fe200078e00ff */
[----:B------:R-:W-:-:S04]  /*2410*/  @P3 SHF.R.U32.HI R17, RZ, R3, R20 ;  /* 0x00000003ff113219 */ /* 0x000fc80000011614 */
        /* <DEDUP_REMOVED lines=8> */
[----:B------:R-:W-:-:S04]  /*24a0*/  @!P0 IMAD.HI.U32 R16, R7, R2, RZ ;  /* 0x0000000207108227 */ /* 0x000fc800078e00ff */
[----:B------:R-:W-:Y:S01]  /*24b0*/  IMAD.MOV R2, RZ, RZ, -R6 ;  /* 0x000000ffff027224 */ /* 0x000fe200078e0a06 */
[----:B------:R-:W-:-:S03]  /*24c0*/  @!P0 SHF.R.U32.HI R16, RZ, R3, R16 ;  /* 0x00000003ff108219 */ /* 0x000fc60000011610 */
[----:B------:R-:W-:Y:S01]  /*24d0*/  IMAD R2, R26, R2, R5 ;  /* 0x000000021a027224 */ /* 0x000fe200078e0205 */
[----:B------:R-:W-:Y:S02]  /*24e0*/  @!P0 SEL R3, R7, R16, !P3 ;  /* 0x0000001007038207 */ /* 0x000fe40005800000 */
[----:B------:R-:W-:-:S03]  /*24f0*/  IADD3 R16, PT, PT, -R5, RZ, RZ ;  /* 0x000000ff05107210 */ /* 0x000fc60007ffe1ff */
[--C-:B------:R-:W-:Y:S02]  /*2500*/  @!P0 IMAD.IADD R6, R6, 0x1, -R3.reuse ;  /* 0x0000000106068824 */ /* 0x100fe400078e0a03 */
[----:B------:R-:W-:Y:S01]  /*2510*/  @!P0 IMAD R3, R2, R19, R3 ;  /* 0x0000001302038224 */ /* 0x000fe200078e0203 */
[----:B------:R-:W-:Y:S01]  /*2520*/  IADD3 R2, PT, PT, -R7, RZ, RZ ;  /* 0x000000ff07027210 */ /* 0x000fe20007ffe1ff */
[----:B------:R-:W-:Y:S02]  /*2530*/  @!P0 IMAD R5, R26, R6, R7 ;  /* 0x000000061a058224 */ /* 0x000fe400078e0207 */
[----:B------:R-:W-:Y:S02]  /*2540*/  IMAD R11, R4, R16, R11 ;  /* 0x00000010040b7224 */ /* 0x000fe400078e020b */
[----:B------:R-:W-:Y:S02]  /*2550*/  @!P0 IMAD.MOV.U32 R7, RZ, RZ, R3 ;  /* 0x000000ffff078224 */ /* 0x000fe400078e0003 */
[----:B------:R-:W-:-:S02]  /*2560*/  IMAD R2, R18, R2, R13 ;  /* 0x0000000212027224 */ /* 0x000fc400078e020d */
[----:B------:R-:W-:Y:S02]  /*2570*/  IMAD R11, R5, R4, R11 ;  /* 0x00000004050b7224 */ /* 0x000fe400078e020b */
[----:B------:R-:W-:Y:S02]  /*2580*/  IMAD R13, R7, R18, R2 ;  /* 0x00000012070d7224 */ /* 0x000fe400078e0202 */
.L_x_37:
[----:B------:R-:W1:Y:S02]  /*2590*/  LDCU UR4, c[0x0][0xb30] ;  /* 0x00016600ff0477ac */ /* 0x000e640008000800 */
[----:B-1----:R-:W-:-:S09]  /*25a0*/  UISETP.NE.AND UP0, UPT, UR4, 0x1, UPT ;  /* 0x000000010400788c */ /* 0x002fd2000bf05270 */
[----:B------:R-:W-:Y:S05]  /*25b0*/  BRA.U UP0, `(.L_x_38) ;  /* 0x0000000100407547 */ /* 0x000fea000b800000 */
[----:B------:R-:W1:Y:S08]  /*25c0*/  LDC.64 R4, c[0x0][0xb10] ;  /* 0x0002c400ff047b82 */ /* 0x000e700000000a00 */
[----:B------:R-:W2:Y:S08]  /*25d0*/  LDC.64 R2, c[0x0][0xb18] ;  /* 0x0002c600ff027b82 */ /* 0x000eb00000000a00 */
[----:B------:R-:W3:Y:S08]  /*25e0*/  LDC R6, c[0x0][0xb20] ;  /* 0x0002c800ff067b82 */ /* 0x000ef00000000800 */
[----:B------:R-:W4:Y:S01]  /*25f0*/  LDC R16, c[0x0][0xb0c] ;  /* 0x0002c300ff107b82 */ /* 0x000f220000000800 */
[----:B-1----:R-:W-:-:S05]  /*2600*/  IMAD.HI.U32 R4, R13, R4, RZ ;  /* 0x000000040d047227 */ /* 0x002fca00078e00ff */
[----:B------:R-:W-:Y:S01]  /*2610*/  SHF.R.U32.HI R4, RZ, R5, R4 ;  /* 0x00000005ff047219 */ /* 0x000fe20000011604 */
[----:B--2---:R-:W-:Y:S01]  /*2620*/  IMAD.HI.U32 R3, R11, R3, RZ ;  /* 0x000000030b037227 */ /* 0x004fe200078e00ff */
[----:B------:R-:W-:-:S04]  /*2630*/  ISETP.NE.AND P0, PT, R2, 0x1, PT ;  /* 0x000000010200780c */ /* 0x000fc80003f05270 */
[----:B---3--:R-:W-:-:S04]  /*2640*/  SHF.R.U32.HI R6, RZ, R6, R3 ;  /* 0x00000006ff067219 */ /* 0x008fc80000011603 */
[----:B------:R-:W-:Y:S02]  /*2650*/  SEL R3, R11, R6, !P0 ;  /* 0x000000060b037207 */ /* 0x000fe40004000000 */
[----:B----4-:R-:W-:-:S04]  /*2660*/  ISETP.NE.AND P1, PT, R16, 0x1, PT ;  /* 0x000000011000780c */ /* 0x010fc80003f25270 */
[----:B------:R-:W-:-:S05]  /*2670*/  SEL R4, R13, R4, !P1 ;  /* 0x000000040d047207 */ /* 0x000fca0004800000 */
[----:B------:R-:W-:Y:S02]  /*2680*/  IMAD.IADD R5, R3, 0x1, -R4 ;  /* 0x0000000103057824 */ /* 0x000fe400078e0a04 */
[----:B------:R-:W-:Y:S02]  /*2690*/  IMAD.IADD R3, R4, 0x1, -R3 ;  /* 0x0000000104037824 */ /* 0x000fe400078e0a03 */
[----:B------:R-:W-:Y:S02]  /*26a0*/  IMAD R13, R5, R16, R13 ;  /* 0x00000010050d7224 */ /* 0x000fe400078e020d */
[----:B------:R-:W-:-:S07]  /*26b0*/  IMAD R11, R3, R2, R11 ;  /* 0x00000002030b7224 */ /* 0x000fce00078e020b */
.L_x_38:
[----:B------:R-:W-:Y:S01]  /*26c0*/  VIADD R14, R14, 0x1 ;  /* 0x000000010e0e7836 */ /* 0x000fe20000000000 */
[----:B------:R-:W-:Y:S01]  /*26d0*/  PLOP3.LUT P1, PT, PT, PT, PT, 0x80, 0x8 ;  /* 0x000000000008781c */ /* 0x000fe20003f2f070 */
[----:B------:R-:W-:Y:S02]  /*26e0*/  IMAD.IADD R21, R13, 0x1, R68 ;  /* 0x000000010d157824 */ /* 0x000fe400078e0244 */
[----:B------:R-:W-:Y:S01]  /*26f0*/  IMAD.IADD R20, R11, 0x1, R66 ;  /* 0x000000010b147824 */ /* 0x000fe200078e0242 */
[----:B------:R-:W-:-:S04]  /*2700*/  ISETP.NE.AND P0, PT, R14, 0x2, PT ;  /* 0x000000020e00780c */ /* 0x000fc80003f05270 */
[----:B------:R-:W-:Y:S02]  /*2710*/  SEL R3, RZ, 0x1, P0 ;  /* 0x00000001ff037807 */ /* 0x000fe40000000000 */
[----:B------:R-:W-:Y:S02]  /*2720*/  SEL R14, R14, RZ, P0 ;  /* 0x000000ff0e0e7207 */ /* 0x000fe40000000000 */
[----:B------:R-:W-:Y:S01]  /*2730*/  LOP3.LUT R12, R12, R3, RZ, 0x3c, !PT ;  /* 0x000000030c0c7212 */ /* 0x000fe200078e3cff */
[----:B------:R-:W-:Y:S06]  /*2740*/  @P2 BRA `(.L_x_39) ;  /* 0xffffffec00702947 */ /* 0x000fec000383ffff */
[----:B------:R-:W-:Y:S01]  /*2750*/  UIADD3 UR13, UPT, UPT, UR13, 0x10, URZ ;  /* 0x000000100d0d7890 */ /* 0x000fe2000fffe0ff */
[----:B------:R-:W-:-:S03]  /*2760*/  SHF.L.U32 R3, R15, 0x1f, RZ ;  /* 0x0000001f0f037819 */ /* 0x000fc600000006ff */
[----:B------:R-:W-:-:S09]  /*2770*/  ULEA UR4, UR23, UR13, 0x3 ;  /* 0x0000000d17047291 */ /* 0x000fd2000f8e18ff */
[----:B------:R-:W1:Y:S02]  /*2780*/  SYNCS.PHASECHK.TRANS64.TRYWAIT P0, [UR4], R3 ;  /* 0x00000003ff0075a7 */ /* 0x000e640008001104 */
[----:B-1----:R-:W-:Y:S05]  /*2790*/  @!P0 BRA `(.L_x_40) ;  /* 0x0000006000d08947 */ /* 0x002fea0003800000 */
.L_x_138:
[----:B------:R-:W-:-:S04]  /*27a0*/  UIADD3 UR4, UPT, UPT, UR23, 0x1, URZ ;  /* 0x0000000117047890 */ /* 0x000fc8000fffe0ff */
[----:B------:R-:W-:-:S04]  /*27b0*/  UISETP.NE.AND UP0, UPT, UR4, 0x2, UPT ;  /* 0x000000020400788c */ /* 0x000fc8000bf05270 */
[----:B------:R-:W-:Y:S02]  /*27c0*/  USEL UR5, URZ, 0x1, UP0 ;  /* 0x00000001ff057887 */ /* 0x000fe40008000000 */
[----:B------:R-:W-:-:S04]  /*27d0*/  USEL UR4, UR4, URZ, UP0 ;  /* 0x000000ff04047287 */ /* 0x000fc80008000000 */
[----:B------:R-:W-:Y:S01]  /*27e0*/  ULEA UR4, UR4, UR13, 0x3 ;  /* 0x0000000d04047291 */ /* 0x000fe2000f8e18ff */
[----:B-1----:R-:W-:-:S04]  /*27f0*/  LOP3.LUT R3, R15, UR5, RZ, 0x3c, !PT ;  /* 0x000000050f037c12 */ /* 0x002fc8000f8e3cff */
[----:B------:R-:W-:Y:S01]  /*2800*/  SHF.L.U32 R3, R3, 0x1f, RZ ;  /* 0x0000001f03037819 */ /* 0x000fe200000006ff */
[----:B----4-:R-:W-:-:S07]  /*2810*/  IMAD.U32 R0, RZ, RZ, UR4 ;  /* 0x00000004ff007e24 */ /* 0x010fce000f8e00ff */
.L_x_41:
[----:B-1----:R1:W2:Y:S02]  /*2820*/  SYNCS.PHASECHK.TRANS64.TRYWAIT P0, [R0+URZ], R3 ;  /* 0x00000003000075a7 */ /* 0x0022a400080011ff */
[----:B--2---:R-:W-:Y:S05]  /*2830*/  @!P0 NANOSLEEP.SYNCS 0x989680 ;  /* 0x009896800000895d */ /* 0x004fea0003900000 */
[----:B------:R-:W2:Y:S02]  /*2840*/  @!P0 SYNCS.PHASECHK.TRANS64 P0, [R0+URZ], R3 ;  /* 0x00000003000085a7 */ /* 0x000ea400080010ff */
[----:B--2---:R-:W-:Y:S05]  /*2850*/  @P0 EXIT ;  /* 0x000000000000094d */ /* 0x004fea0003800000 */
[----:B------:R-:W-:Y:S05]  /*2860*/  BRA `(.L_x_41) ;  /* 0xfffffffc00ec7947 */ /* 0x000fea000383ffff */
.L_x_17:
[----:B------:R-:W-:-:S04]  /*2870*/  UISETP.NE.AND UP1, UPT, UR45, URZ, UPT ;  /* 0x000000ff2d00728c */ /* 0x000fc8000bf25270 */
[----:B------:R-:W-:-:S09]  /*2880*/  UISETP.NE.OR UP1, UPT, UR10, 0x1, UP1 ;  /* 0x000000010a00788c */ /* 0x000fd20008f25670 */
[----:B------:R-:W-:Y:S05]  /*2890*/  BRA.U UP1, `(.L_x_42) ;  /* 0x0000000501487547 */ /* 0x000fea000b800000 */
[----:B------:R-:W-:Y:S01]  /*28a0*/  ISETP.NE.AND P2, PT, R2, RZ, PT ;  /* 0x000000ff0200720c */ /* 0x000fe20003f45270 */
[----:B------:R-:W-:Y:S01]  /*28b0*/  IMAD.MOV.U32 R12, RZ, RZ, 0x1 ;  /* 0x00000001ff0c7424 */ /* 0x000fe200078e00ff */
[----:B------:R-:W-:Y:S02]  /*28c0*/  CS2R R10, SRZ ;  /* 0x00000000000a7805 */ /* 0x000fe4000001ff00 */
[----:B------:R-:W-:Y:S01]  /*28d0*/  CS2R R8, SRZ ;  /* 0x0000000000087805 */ /* 0x000fe2000001ff00 */
[----:B------:R-:W-:Y:S01]  /*28e0*/  UMOV UR6, 0x400 ;  /* 0x0000040000067882 */ /* 0x000fe20000000000 */
[----:B------:R-:W-:Y:S01]  /*28f0*/  UMOV UR5, URZ ;  /* 0x000000ff00057c82 */ /* 0x000fe20008000000 */
[----:B------:R-:W-:-:S12]  /*2900*/  ULEA UR6, UR45, UR6, 0x18 ;  /* 0x000000062d067291 */ /* 0x000fd8000f8ec0ff */
.L_x_46:
[----:B------:R-:W-:Y:S02]  /*2910*/  LEA R0, R8, UR6, 0x3 ;  /* 0x0000000608007c11 */ /* 0x000fe4000f8e18ff */
[----:B------:R-:W-:-:S03]  /*2920*/  SHF.L.U32 R5, R9, 0x1f, RZ ;  /* 0x0000001f09057819 */ /* 0x000fc600000006ff */
[----:B------:R-:W-:Y:S01]  /*2930*/  VIADD R4, R0, 0xe0 ;  /* 0x000000e000047836 */ /* 0x000fe20000000000 */
[----:B------:R-:W1:Y:S02]  /*2940*/  SYNCS.PHASECHK.TRANS64.TRYWAIT P0, [R0+URZ+0xd0], R5 ;  /* 0x0000d005000075a7 */ /* 0x000e6400080011ff */
[----:B-1----:R-:W-:Y:S05]  /*2950*/  @!P0 BRA `(.L_x_43) ;  /* 0x0000006000788947 */ /* 0x002fea0003800000 */
.L_x_139:
[----:B------:R-:W-:Y:S01]  /*2960*/  ULEA UR4, UR5, UR6, 0x3 ;  /* 0x0000000605047291 */ /* 0x000fe2000f8e18ff */
[----:B------:R-:W-:Y:S02]  /*2970*/  PRMT R4, RZ, 0x654, R4 ;  /* 0x00000654ff047816 */ /* 0x000fe40000000004 */
[----:B-1----:R-:W-:Y:S01]  /*2980*/  SHF.L.U32 R5, R12, 0x1f, RZ ;  /* 0x0000001f0c057819 */ /* 0x002fe200000006ff */
[----:B------:R-:W-:Y:S01]  /*2990*/  UIADD3 UR7, UPT, UPT, UR4, 0x70, URZ ;  /* 0x0000007004077890 */ /* 0x000fe2000fffe0ff */
[----:B------:R1:W-:Y:S05]  /*29a0*/  SYNCS.ARRIVE.TRANS64.RED.A1T0 RZ, [R4+URZ], RZ ;  /* 0x000000ff04ff79a7 */ /* 0x0003ea00081004ff */
[----:B------:R-:W-:Y:S01]  /*29b0*/  IMAD.U32 R7, RZ, RZ, UR7 ;  /* 0x00000007ff077e24 */ /* 0x000fe2000f8e00ff */
[----:B------:R-:W2:Y:S04]  /*29c0*/  SYNCS.PHASECHK.TRANS64.TRYWAIT P0, [UR4+0x80], R5 ;  /* 0x00008005ff0075a7 */ /* 0x000ea80008001104 */
[----:B------:R-:W-:Y:S01]  /*29d0*/  PRMT R6, R2, 0x654, R7 ;  /* 0x0000065402067816 */ /* 0x000fe20000000007 */
[----:B-1----:R-:W-:Y:S01]  /*29e0*/  @!P2 IMAD.MOV.U32 R4, RZ, RZ, 0x10 ;  /* 0x00000010ff04a424 */ /* 0x002fe200078e00ff */
[----:B--2---:R-:W-:Y:S06]  /*29f0*/  @!P0 BRA `(.L_x_44) ;  /* 0x0000006000648947 */ /* 0x004fec0003800000 */
.L_x_141:
[----:B------:R-:W-:Y:S01]  /*2a00*/  ULEA UR8, UR5, UR6, 0x4 ;  /* 0x0000000605087291 */ /* 0x000fe2000f8e20ff */
[----:B------:R-:W-:Y:S01]  /*2a10*/  SEL R3, R6, R3, !P2 ;  /* 0x0000000306037207 */ /* 0x000fe20005000000 */
[----:B------:R-:W-:Y:S01]  /*2a20*/  UIADD3 UR9, UPT, UPT, UR4, 0x70, URZ ;  /* 0x0000007004097890 */ /* 0x000fe2000fffe0ff */
[----:B-1----:R-:W-:Y:S01]  /*2a30*/  LEA R0, R11, UR6, 0x3 ;  /* 0x000000060b007c11 */ /* 0x002fe2000f8e18ff */
[----:B------:R-:W-:Y:S01]  /*2a40*/  UIADD3 UR8, UPT, UPT, UR8, 0x100, URZ ;  /* 0x0000010008087890 */ /* 0x000fe2000fffe0ff */
[----:B------:R-:W-:Y:S01]  /*2a50*/  SHF.L.U32 R5, R10, 0x1f, RZ ;  /* 0x0000001f0a057819 */ /* 0x000fe200000006ff */
[----:B------:R1:W-:Y:S01]  /*2a60*/  @!P2 SYNCS.ARRIVE.TRANS64.RED RZ, [R3+URZ], R4 ;  /* 0x0000000403ffa9a7 */ /* 0x0003e200080004ff */
[----:B------:R-:W-:Y:S01]  /*2a70*/  UIADD3 UR4, UPT, UPT, UR5, 0x1, URZ ;  /* 0x0000000105047890 */ /* 0x000fe2000fffe0ff */
[----:B------:R-:W-:-:S03]  /*2a80*/  VIADD R8, R8, 0x1 ;  /* 0x0000000108087836 */ /* 0x000fc60000000000 */
[----:B------:R-:W-:Y:S02]  /*2a90*/  UISETP.NE.AND UP0, UPT, UR4, 0x2, UPT ;  /* 0x000000020400788c */ /* 0x000fe4000bf05270 */
[----:B------:R-:W-:Y:S06]  /*2aa0*/  UGETNEXTWORKID.BROADCAST [UR8], [UR9] ;  /* 0x00000000080073ca */ /* 0x000fec0008000100 */
[----:B------:R-:W-:Y:S01]  /*2ab0*/  USEL UR7, URZ, 0x1, UP0 ;  /* 0x00000001ff077887 */ /* 0x000fe20008000000 */
[----:B------:R-:W-:Y:S01]  /*2ac0*/  ISETP.NE.AND P0, PT, R8, 0x2, PT ;  /* 0x000000020800780c */ /* 0x000fe20003f05270 */
[----:B------:R-:W-:Y:S01]  /*2ad0*/  USEL UR5, UR4, URZ, UP0 ;  /* 0x000000ff04057287 */ /* 0x000fe20008000000 */
[----:B------:R-:W2:Y:S03]  /*2ae0*/  SYNCS.PHASECHK.TRANS64.TRYWAIT P1, [R0+URZ+0x70], R5 ;  /* 0x00007005000075a7 */ /* 0x000ea600080211ff */
[----:B------:R-:W-:Y:S01]  /*2af0*/  LOP3.LUT R12, R12, UR7, RZ, 0x3c, !PT ;  /* 0x000000070c0c7c12 */ /* 0x000fe2000f8e3cff */
[----:B-12---:R-:W-:Y:S07]  /*2b00*/  @!P1 BRA `(.L_x_45) ;  /* 0x0000006000389947 */ /* 0x006fee0003800000 */
.L_x_142:
[C---:B------:R-:W-:Y:S01]  /*2b10*/  LEA R4, R11.reuse, UR6, 0x4 ;  /* 0x000000060b047c11 */ /* 0x040fe2000f8e20ff */
[----:B-1----:R-:W-:Y:S01]  /*2b20*/  VIADD R0, R0, 0x80 ;  /* 0x0000008000007836 */ /* 0x002fe20000000000 */
[----:B------:R-:W-:Y:S01]  /*2b30*/  SEL R8, R8, RZ, P0 ;  /* 0x000000ff08087207 */ /* 0x000fe20000000000 */
[----:B------:R-:W-:-:S03]  /*2b40*/  VIADD R11, R11, 0x1 ;  /* 0x000000010b0b7836 */ /* 0x000fc60000000000 */
[----:B------:R-:W1:Y:S01]  /*2b50*/  LDS.128 R4, [R4+0x100] ;  /* 0x0001000004047984 */ /* 0x000e620000000c00 */
[----:B------:R-:W-:Y:S02]  /*2b60*/  PRMT R0, RZ, 0x654, R0 ;  /* 0x00000654ff007816 */ /* 0x000fe40000000000 */
[C---:B------:R-:W-:Y:S01]  /*2b70*/  ISETP.NE.AND P1, PT, R11.reuse, 0x2, PT ;  /* 0x000000020b00780c */ /* 0x040fe20003f25270 */
[----:B------:R-:W-:Y:S01]  /*2b80*/  @!PT LDS RZ, [RZ] ;  /* 0x00000000fffff984 */ /* 0x000fe20000000800 */
[----:B------:R-:W-:Y:S01]  /*2b90*/  @!PT LDS RZ, [RZ] ;  /* 0x00000000fffff984 */ /* 0x000fe20000000800 */
[----:B------:R-:W-:Y:S01]  /*2ba0*/  @!PT LDS RZ, [RZ] ;  /* 0x00000000fffff984 */ /* 0x000fe20000000800 */
[----:B------:R-:W-:Y:S01]  /*2bb0*/  @!PT LDS RZ, [RZ] ;  /* 0x00000000fffff984 */ /* 0x000fe20000000800 */
[----:B------:R2:W-:Y:S06]  /*2bc0*/  MEMBAR.ALL.CTA ;  /* 0x0000000000007992 */ /* 0x0005ec0000008000 */
[----:B--2---:R-:W2:Y:S01]  /*2bd0*/  FENCE.VIEW.ASYNC.S ;  /* 0x00000000000073c6 */ /* 0x004ea20000000000 */
[----:B------:R-:W-:Y:S01]  /*2be0*/  SEL R11, R11, RZ, P1 ;  /* 0x000000ff0b0b7207 */ /* 0x000fe20000800000 */
[----:B--2---:R2:W-:Y:S01]  /*2bf0*/  SYNCS.ARRIVE.TRANS64.RED.A1T0 RZ, [R0+URZ], RZ ;  /* 0x000000ff00ff79a7 */ /* 0x0045e200081004ff */
[----:B-1----:R-:W-:-:S02]  /*2c00*/  LOP3.LUT P3, RZ, R6, 0x1, RZ, 0xc0, !PT ;  /* 0x0000000106ff7812 */ /* 0x002fc4000786c0ff */
[----:B------:R-:W-:-:S04]  /*2c10*/  SEL R5, RZ, 0x1, P1 ;  /* 0x00000001ff057807 */ /* 0x000fc80000800000 */
[----:B------:R-:W-:Y:S02]  /*2c20*/  LOP3.LUT R10, R10, R5, RZ, 0x3c, !PT ;  /* 0x000000050a0a7212 */ /* 0x000fe400078e3cff */
[----:B--2---:R-:W-:-:S04]  /*2c30*/  SEL R0, RZ, 0x1, P0 ;  /* 0x00000001ff007807 */ /* 0x004fc80000000000 */
[----:B------:R-:W-:Y:S01]  /*2c40*/  LOP3.LUT R9, R9, R0, RZ, 0x3c, !PT ;  /* 0x0000000009097212 */ /* 0x000fe200078e3cff */
[----:B------:R-:W-:Y:S06]  /*2c50*/  @P3 BRA `(.L_x_46) ;  /* 0xfffffffc002c3947 */ /* 0x000fec000383ffff */
[----:B------:R-:W-:Y:S01]  /*2c60*/  ULEA UR4, UR5, UR6, 0x3 ;  /* 0x0000000605047291 */ /* 0x000fe2000f8e18ff */
[----:B------:R-:W-:-:S08]  /*2c70*/  SHF.L.U32 R3, R12, 0x1f, RZ ;  /* 0x0000001f0c037819 */ /* 0x000fd000000006ff */
[----:B------:R-:W1:Y:S02]  /*2c80*/  SYNCS.PHASECHK.TRANS64 P0, [UR4+0x80], R3 ;  /* 0x00008003ff0075a7 */ /* 0x000e640008001004 */
[----:B-1----:R-:W-:Y:S05]  /*2c90*/  @P0 BRA `(.L_x_47) ;  /* 0x0000000000080947 */ /* 0x002fea0003800000 */
[----:B------:R-:W1:Y:S02]  /*2ca0*/  SYNCS.PHASECHK.TRANS64.TRYWAIT P0, [UR4+0x80], R3 ;  /* 0x00008003ff0075a7 */ /* 0x000e640008001104 */
[----:B-1----:R-:W-:Y:S05]  /*2cb0*/  @!P0 BRA `(.L_x_48) ;  /* 0x0000005c00e08947 */ /* 0x002fea0003800000 */
.L_x_47:
[----:B------:R-:W-:-:S04]  /*2cc0*/  UIADD3 UR7, UPT, UPT, UR5, 0x1, URZ ;  /* 0x0000000105077890 */ /* 0x000fc8000fffe0ff */
[----:B------:R-:W-:-:S04]  /*2cd0*/  UISETP.NE.AND UP0, UPT, UR7, 0x2, UPT ;  /* 0x000000020700788c */ /* 0x000fc8000bf05270 */
[----:B------:R-:W-:Y:S02]  /*2ce0*/  USEL UR8, URZ, 0x1, UP0 ;  /* 0x00000001ff087887 */ /* 0x000fe40008000000 */
[----:B------:R-:W-:-:S04]  /*2cf0*/  USEL UR7, UR7, URZ, UP0 ;  /* 0x000000ff07077287 */ /* 0x000fc80008000000 */
[----:B------:R-:W-:Y:S01]  /*2d00*/  ULEA UR7, UR7, UR6, 0x3 ;  /* 0x0000000607077291 */ /* 0x000fe2000f8e18ff */
[----:B-1----:R-:W-:-:S04]  /*2d10*/  LOP3.LUT R3, R12, UR8, RZ, 0x3c, !PT ;  /* 0x000000080c037c12 */ /* 0x002fc8000f8e3cff */
[----:B------:R-:W-:-:S04]  /*2d20*/  SHF.L.U32 R0, R3, 0x1f, RZ ;  /* 0x0000001f03007819 */ /* 0x000fc800000006ff */
[----:B------:R-:W1:Y:S02]  /*2d30*/  SYNCS.PHASECHK.TRANS64 P0, [UR7+0x80], R0 ;  /* 0x00008000ff0075a7 */ /* 0x000e640008001007 */
[----:B-1----:R-:W-:Y:S05]  /*2d40*/  @P0 EXIT ;  /* 0x000000000000094d */ /* 0x002fea0003800000 */
[----:B------:R-:W-:Y:S02]  /*2d50*/  SHF.L.U32 R3, R3, 0x1f, RZ ;  /* 0x0000001f03037819 */ /* 0x000fe400000006ff */
[----:B------:R-:W-:-:S07]  /*2d60*/  MOV R0, UR7 ;  /* 0x0000000700007c02 */ /* 0x000fce0008000f00 */
.L_x_49:
[----:B-1----:R1:W2:Y:S02]  /*2d70*/  SYNCS.PHASECHK.TRANS64.TRYWAIT P0, [R0+URZ+0x80], R3 ;  /* 0x00008003000075a7 */ /* 0x0022a400080011ff */
[----:B--2---:R-:W-:Y:S05]  /*2d80*/  @!P0 NANOSLEEP.SYNCS 0x989680 ;  /* 0x009896800000895d */ /* 0x004fea0003900000 */
[----:B------:R-:W2:Y:S02]  /*2d90*/  @!P0 SYNCS.PHASECHK.TRANS64 P0, [R0+URZ+0x80], R3 ;  /* 0x00008003000085a7 */ /* 0x000ea400080010ff */
[----:B--2---:R-:W-:Y:S05]  /*2da0*/  @P0 EXIT ;  /* 0x000000000000094d */ /* 0x004fea0003800000 */
[----:B------:R-:W-:Y:S05]  /*2db0*/  BRA `(.L_x_49) ;  /* 0xfffffffc00ec7947 */ /* 0x000fea000383ffff */
.L_x_42:
[----:B------:R-:W-:-:S09]  /*2dc0*/  UISETP.NE.AND UP1, UPT, UR10, URZ, UPT ;  /* 0x000000ff0a00728c */ /* 0x000fd2000bf25270 */
[----:B------:R-:W-:Y:S05]  /*2dd0*/  BRA.U UP1, `(.L_x_50) ;  /* 0x0000001501047547 */ /* 0x000fea000b800000 */
[----:B------:R-:W-:Y:S01]  /*2de0*/  UMOV UR4, 0x40 ;  /* 0x0000004000047882 */ /* 0x000fe20000000000 */
[----:B------:R-:W-:Y:S01]  /*2df0*/  NOP ;  /* 0x0000000000007918 */ /* 0x000fe20000000000 */
[----:B------:R-:W-:Y:S01]  /*2e00*/  ULEA UR5, UR45, UR4, 0x18 ;  /* 0x000000042d057291 */ /* 0x000fe2000f8ec0ff */
[----:B------:R-:W-:Y:S02]  /*2e10*/  UMOV UR6, 0x400 ;  /* 0x0000040000067882 */ /* 0x000fe40000000000 */
[----:B------:R-:W-:-:S06]  /*2e20*/  ULEA UR6, UR45, UR6, 0x18 ;  /* 0x000000062d067291 */ /* 0x000fcc000f8ec0ff */
[----:B------:R-:W1:Y:S02]  /*2e30*/  LDS.U8 R0, [UR5+0x1c] ;  /* 0x00001c05ff007984 */ /* 0x000e640008000000 */
[----:B-1----:R-:W-:-:S13]  /*2e40*/  ISETP.NE.AND P0, PT, R0, RZ, PT ;  /* 0x000000ff0000720c */ /* 0x002fda0003f05270 */
[----:B------:R-:W-:Y:S05]  /*2e50*/  @P0 BRA `(.L_x_51) ;  /* 0x0000000000580947 */ /* 0x000fea0003800000 */
[----:B------:R-:W-:-:S13]  /*2e60*/  ELECT P0, URZ, PT ;  /* 0x0000000000ff782f */ /* 0x000fda0003800000 */
[----:B------:R-:W-:Y:S05]  /*2e70*/  @!P0 BRA `(.L_x_52) ;  /* 0x0000000000608947 */ /* 0x000fea0003800000 */
[----:B------:R-:W-:Y:S01]  /*2e80*/  UMOV UR4, 0x10 ;  /* 0x0000001000047882 */ /* 0x000fe20000000000 */
[----:B------:R-:W-:Y:S01]  /*2e90*/  HFMA2 R0, -RZ, RZ, 0, 5.9604644775390625e-08 ;  /* 0x00000001ff007431 */ /* 0x000fe200000001ff */
[----:B------:R-:W-:-:S03]  /*2ea0*/  MOV R2, 0xffff ;  /* 0x0000ffff00027802 */ /* 0x000fc60000000f00 */
[----:B------:R-:W-:Y:S04]  /*2eb0*/  DEPBAR.LE SB1, 0x36 ;  /* 0x00009d800000791a */ /* 0x000fe80000000000 */
[----:B------:R-:W1:Y:S02]  /*2ec0*/  UTCATOMSWS.FIND_AND_SET.ALIGN UP0, UR4, UR4 ;  /* 0x00000004000475e3 */ /* 0x000e640008000800 */
[----:B-1----:R-:W-:Y:S01]  /*2ed0*/  MOV R3, UR4 ;  /* 0x0000000400037c02 */ /* 0x002fe20008000f00 */
[----:B------:R-:W-:Y:S06]  /*2ee0*/  BRA.U UP0, `(.L_x_53) ;  /* 0x0000000100187547 */ /* 0x000fec000b800000 */
.L_x_54:
[----:B------:R-:W-:Y:S05]  /*2ef0*/  NANOSLEEP 0x64 ;  /* 0x000000640000795d */ /* 0x000fea0003800000 */
[----:B------:R-:W-:-:S05]  /*2f00*/  UMOV UR4, 0x10 ;  /* 0x0000001000047882 */ /* 0x000fca0000000000 */
[----:B------:R-:W-:Y:S04]  /*2f10*/  DEPBAR.LE SB1, 0x36 ;  /* 0x00009d800000791a */ /* 0x000fe80000000000 */
[----:B------:R-:W1:Y:S02]  /*2f20*/  UTCATOMSWS.FIND_AND_SET.ALIGN UP0, UR4, UR4 ;  /* 0x00000004000475e3 */ /* 0x000e640008000800 */
[----:B-1----:R-:W-:Y:S01]  /*2f30*/  MOV R3, UR4 ;  /* 0x0000000400037c02 */ /* 0x002fe20008000f00 */
[----:B------:R-:W-:Y:S05]  /*2f40*/  BRA.U !UP0, `(.L_x_54) ;  /* 0xfffffffd08e87547 */ /* 0x000fea000b83ffff */
.L_x_53:
[-C--:B------:R-:W-:Y:S02]  /*2f50*/  SHF.L.U32 R2, R2, R3.reuse, RZ ;  /* 0x0000000302027219 */ /* 0x080fe400000006ff */
[----:B------:R-:W-:Y:S01]  /*2f60*/  SHF.L.U32 R0, R0, R3, RZ ;  /* 0x0000000300007219 */ /* 0x000fe200000006ff */
[----:B------:R-:W-:Y:S02]  /*2f70*/  IMAD.SHL.U32 R3, R3, 0x20, RZ ;  /* 0x0000002003037824 */ /* 0x000fe400078e00ff */
[----:B------:R1:W-:Y:S04]  /*2f80*/  ATOMS.OR RZ, [UR5+0x14], R2 ;  /* 0x00001402ffff798c */ /* 0x0003e8000b000005 */
[----:B------:R1:W-:Y:S04]  /*2f90*/  ATOMS.OR RZ, [UR5+0x18], R0 ;  /* 0x00001800ffff798c */ /* 0x0003e8000b000005 */
[----:B------:R1:W-:Y:S01]  /*2fa0*/  STS [UR6+0x120], R3 ;  /* 0x00012003ff007988 */ /* 0x0003e20008000806 */
[----:B------:R-:W-:Y:S05]  /*2fb0*/  BRA `(.L_x_52) ;  /* 0x0000000000107947 */ /* 0x000fea0003800000 */
.L_x_51:
[----:B------:R-:W-:Y:S02]  /*2fc0*/  MOV R0, 0xffffffff ;  /* 0xffffffff00007802 */ /* 0x000fe40000000f00 */
[----:B------:R-:W-:-:S03]  /*2fd0*/  MOV R2, 0x3000 ;  /* 0x0000300000027802 */ /* 0x000fc60000000f00 */
[----:B------:R1:W-:Y:S04]  /*2fe0*/  STS [UR6+0x120], R0 ;  /* 0x00012000ff007988 */ /* 0x0003e80008000806 */
[----:B-1-3-5:R-:W-:Y:S05]  /*2ff0*/  CALL.REL.NOINC `($__internal_1_$__cuda_sm10x_tcgen05_guardrail_trap_phase_invalid_during_alloc) ;  /* 0x00000064002c7944 */ /* 0x02afea0003c00000 */
.L_x_52:
[----:B------:R-:W-:Y:S05]  /*3000*/  WARPSYNC.ALL ;  /* 0x0000000000007948 */ /* 0x000fea0003800000 */
[----:B------:R-:W2:Y:S01]  /*3010*/  S2UR UR4, SR_CgaCtaId ;  /* 0x00000000000479c3 */ /* 0x000ea20000008800 */
[----:B------:R-:W-:Y:S01]  /*3020*/  UMOV UR70, 0x400 ;  /* 0x0000040000467882 */ /* 0x000fe20000000000 */
[----:B------:R-:W-:-:S06]  /*3030*/  NOP ;  /* 0x0000000000007918 */ /* 0x000fcc0000000000 */
[----:B------:R-:W-:Y:S06]  /*3040*/  BAR.ARV 0x6, 0xa0 ;  /* 0x0182800000007b1d */ /* 0x000fec0000002000 */
[----:B------:R-:W4:Y:S01]  /*3050*/  LDCU UR5, c[0x0][0x38c] ;  /* 0x00007180ff0577ac */ /* 0x000f220008000800 */
[----:B------:R-:W-:Y:S01]  /*3060*/  IMAD.MOV.U32 R11, RZ, RZ, 0x1 ;  /* 0x00000001ff0b7424 */ /* 0x000fe200078e00ff */
[----:B------:R-:W-:Y:S01]  /*3070*/  CS2R R8, SRZ ;  /* 0x0000000000087805 */ /* 0x000fe2000001ff00 */
[----:B------:R-:W-:Y:S01]  /*3080*/  IMAD.MOV.U32 R10, RZ, RZ, RZ ;  /* 0x000000ffff0a7224 */ /* 0x000fe200078e00ff */
[----:B------:R-:W3:Y:S01]  /*3090*/  LDCU UR7, c[0x0][0x38c] ;  /* 0x00007180ff0777ac */ /* 0x000ee20008000800 */
[----:B------:R-:W-:Y:S01]  /*30a0*/  UMOV UR9, URZ ;  /* 0x000000ff00097c82 */ /* 0x000fe20008000000 */
[----:B------:R-:W-:Y:S01]  /*30b0*/  UMOV UR76, 0x0 ;  /* 0x00000000004c7882 */ /* 0x000fe20000000000 */
[----:B--2---:R-:W-:Y:S01]  /*30c0*/  ULEA UR70, UR4, UR70, 0x18 ;  /* 0x0000004604467291 */ /* 0x004fe2000f8ec0ff */
[----:B------:R-:W-:-:S02]  /*30d0*/  UMOV UR77, 0x8100910 ;  /* 0x08100910004d7882 */ /* 0x000fc40000000000 */
[----:B------:R-:W-:Y:S01]  /*30e0*/  UMOV UR4, URZ ;  /* 0x000000ff00047c82 */ /* 0x000fe20008000000 */
[----:B------:R-:W-:Y:S01]  /*30f0*/  UIADD3 UR6, UPT, UPT, UR70, 0x28400, URZ ;  /* 0x0002840046067890 */ /* 0x000fe2000fffe0ff */
[----:B------:R-:W-:Y:S01]  /*3100*/  IMAD.U32 R15, RZ, RZ, UR4 ;  /* 0x00000004ff0f7e24 */ /* 0x000fe2000f8e00ff */
[----:B------:R-:W-:Y:S01]  /*3110*/  UMOV UR74, 0x0 ;  /* 0x00000000004a7882 */ /* 0x000fe20000000000 */
[----:B------:R-:W-:Y:S01]  /*3120*/  UMOV UR75, 0x8100910 ;  /* 0x08100910004b7882 */ /* 0x000fe20000000000 */
[----:B----4-:R-:W-:Y:S01]  /*3130*/  UIADD3 UR5, UPT, UPT, UR5, 0x7f, URZ ;  /* 0x0000007f05057890 */ /* 0x010fe2000fffe0ff */
[----:B-1----:R-:W1:Y:S03]  /*3140*/  LDS R0, [UR70+0x120] ;  /* 0x00012046ff007984 */ /* 0x002e660008000800 */
[----:B------:R-:W-:Y:S02]  /*3150*/  USHF.R.S32.HI UR4, URZ, 0x1f, UR5 ;  /* 0x0000001fff047899 */ /* 0x000fe40008011405 */
[----:B---3--:R-:W-:-:S02]  /*3160*/  UISETP.GE.AND UP3, UPT, UR7, 0x1, UPT ;  /* 0x000000010700788c */ /* 0x008fc4000bf66270 */
[----:B------:R-:W-:Y:S02]  /*3170*/  ULEA.HI UR4, UR4, UR5, URZ, 0x7 ;  /* 0x0000000504047291 */ /* 0x000fe4000f8f38ff */
[----:B------:R-:W-:Y:S02]  /*3180*/  UIADD3 UR5, UPT, UPT, UR70, 0x8400, URZ ;  /* 0x0000840046057890 */ /* 0x000fe4000fffe0ff */
[----:B------:R-:W-:Y:S02]  /*3190*/  USHF.R.S32.HI UR8, URZ, 0x7, UR4 ;  /* 0x00000007ff087899 */ /* 0x000fe40008011404 */
[----:B------:R-:W-:Y:S02]  /*31a0*/  USHF.R.U32.HI UR4, URZ, 0x4, UR6 ;  /* 0x00000004ff047899 */ /* 0x000fe40008011606 */
[----:B------:R-:W-:Y:S02]  /*31b0*/  UISETP.LT.AND UP0, UPT, UR8, 0x1, UPT ;  /* 0x000000010800788c */ /* 0x000fe4000bf01270 */
[----:B------:R-:W-:Y:S01]  /*31c0*/  IMAD.U32 R12, RZ, RZ, UR8 ;  /* 0x00000008ff0c7e24 */ /* 0x000fe2000f8e00ff */
[----:B------:R-:W-:-:S02]  /*31d0*/  ULOP3.LUT UR4, UR4, 0x3fff, URZ, 0xc0, !UPT ;  /* 0x00003fff04047892 */ /* 0x000fc4000f8ec0ff */
[----:B------:R-:W-:Y:S02]  /*31e0*/  USEL UR6, UR8, 0x1, !UP0 ;  /* 0x0000000108067887 */ /* 0x000fe4000c000000 */
[----:B------:R-:W-:Y:S02]  /*31f0*/  ULOP3.LUT UR73, UR4, 0x10000, URZ, 0xfc, !UPT ;  /* 0x0001000004497892 */ /* 0x000fe4000f8efcff */
[----:B------:R-:W-:Y:S02]  /*3200*/  UIADD3 UR4, UPT, UPT, -UR6, URZ, URZ ;  /* 0x000000ff06047290 */ /* 0x000fe4000fffe1ff */
[----:B------:R-:W-:-:S04]  /*3210*/  USHF.R.U32.HI UR5, URZ, 0x4, UR5 ;  /* 0x00000004ff057899 */ /* 0x000fc80008011605 */
[----:B------:R-:W-:Y:S01]  /*3220*/  ULOP3.LUT UR5, UR5, 0x3fff, URZ, 0xc0, !UPT ;  /* 0x00003fff05057892 */ /* 0x000fe2000f8ec0ff */
[----:B------:R-:W-:-:S03]  /*3230*/  MOV R14, UR4 ;  /* 0x00000004000e7c02 */ /* 0x000fc60008000f00 */
[----:B------:R-:W-:Y:S01]  /*3240*/  ULOP3.LUT UR72, UR5, 0x10000, URZ, 0xfc, !UPT ;  /* 0x0001000005487892 */ /* 0x000fe2000f8efcff */
[----:B-1----:R-:W-:-:S13]  /*3250*/  R2UR UR8, R0 ;  /* 0x00000000000872ca */ /* 0x002fda00000e0000 */
[----:B------:R-:W-:-:S07]  /*3260*/  MOV R16, UR8 ;  /* 0x0000000800107c02 */ /* 0x000fce0008000f00 */
.L_x_61:
[----:B------:R-:W-:Y:S02]  /*3270*/  LEA R0, R10, UR70, 0x3 ;  /* 0x000000460a007c11 */ /* 0x000fe4000f8e18ff */
[----:B------:R-:W-:Y:S02]  /*3280*/  SHF.L.U32 R5, R9, 0x1f, RZ ;  /* 0x0000001f09057819 */ /* 0x000fe400000006ff */
[----:B------:R-:W-:Y:S01]  /*3290*/  PLOP3.LUT P0, PT, PT, PT, UP3, 0x80, 0x8 ;  /* 0x000000000008781c */ /* 0x000fe20003f0f038 */
[----:B------:R-:W-:Y:S01]  /*32a0*/  VIADD R3, R0, 0x80 ;  /* 0x0000008000037836 */ /* 0x000fe20000000000 */
[----:B-1----:R-:W1:Y:S02]  /*32b0*/  SYNCS.PHASECHK.TRANS64.TRYWAIT P1, [R0+URZ+0x70], R5 ;  /* 0x00007005000075a7 */ /* 0x002e6400080211ff */
[----:B-1----:R-:W-:Y:S09]  /*32c0*/  @!P1 BRA `(.L_x_55) ;  /* 0x0000005800749947 */ /* 0x002ff20003800000 */
.L_x_144:
[----:B------:R-:W-:Y:S01]  /*32d0*/  LEA R4, R10, UR70, 0x4 ;  /* 0x000000460a047c11 */ /* 0x000fe2000f8e20ff */
[----:B------:R-:W-:Y:S01]  /*32e0*/  @UP3 ULEA UR4, UR9, UR70, 0x3 ;  /* 0x0000004609043291 */ /* 0x000fe2000f8e18ff */
[----:B------:R-:W-:Y:S02]  /*32f0*/  R2UR UR5, R15 ;  /* 0x000000000f0572ca */ /* 0x000fe400000e0000 */
[----:B------:R-:W-:Y:S02]  /*3300*/  PLOP3.LUT P2, PT, PT, PT, PT, 0x80, 0x8 ;  /* 0x000000000008781c */ /* 0x000fe40003f4f070 */
[----:B-1----:R-:W1:Y:S01]  /*3310*/  LDS.128 R4, [R4+0x100] ;  /* 0x0001000004047984 */ /* 0x002e620000000c00 */
[----:B------:R-:W-:Y:S02]  /*3320*/  PRMT R3, RZ, 0x654, R3 ;  /* 0x00000654ff037816 */ /* 0x000fe40000000003 */
[----:B------:R-:W-:Y:S01]  /*3330*/  @P0 SHF.L.U32 R2, R8, 0x1f, RZ ;  /* 0x0000001f08020819 */ /* 0x000fe200000006ff */
[----:B------:R-:W-:Y:S01]  /*3340*/  @!PT LDS RZ, [RZ] ;  /* 0x00000000fffff984 */ /* 0x000fe20000000800 */
[----:B------:R-:W-:Y:S01]  /*3350*/  @!PT LDS RZ, [RZ] ;  /* 0x00000000fffff984 */ /* 0x000fe20000000800 */
[----:B------:R-:W-:Y:S01]  /*3360*/  @!PT LDS RZ, [RZ] ;  /* 0x00000000fffff984 */ /* 0x000fe20000000800 */
[----:B------:R-:W-:Y:S01]  /*3370*/  @!PT LDS RZ, [RZ] ;  /* 0x00000000fffff984 */ /* 0x000fe20000000800 */
[----:B------:R2:W-:Y:S06]  /*3380*/  MEMBAR.ALL.CTA ;  /* 0x0000000000007992 */ /* 0x0005ec0000008000 */
[----:B--2---:R-:W2:Y:S01]  /*3390*/  FENCE.VIEW.ASYNC.S ;  /* 0x00000000000073c6 */ /* 0x004ea20000000000 */
[----:B------:R-:W-:-:S02]  /*33a0*/  SHF.L.U32 R0, R11, 0x1f, RZ ;  /* 0x0000001f0b007819 */ /* 0x000fc400000006ff */
[----:B------:R-:W-:Y:S01]  /*33b0*/  R2UR UR6, R16 ;  /* 0x00000000100672ca */ /* 0x000fe200000e0000 */
[----:B------:R-:W-:-:S06]  /*33c0*/  ULEA UR7, UR5, UR70, 0x3 ;  /* 0x0000004605077291 */ /* 0x000fcc000f8e18ff */
[----:B------:R-:W-:-:S06]  /*33d0*/  IMAD.U32 R13, RZ, RZ, UR7 ;  /* 0x00000007ff0d7e24 */ /* 0x000fcc000f8e00ff */
[----:B------:R-:W-:Y:S01]  /*33e0*/  ULEA UR8, UR5, UR6, 0x6 ;  /* 0x0000000605087291 */ /* 0x000fe2000f8e30ff */
[----:B--2---:R2:W-:Y:S01]  /*33f0*/  SYNCS.ARRIVE.TRANS64.RED.A1T0 RZ, [R3+URZ], RZ ;  /* 0x000000ff03ff79a7 */ /* 0x0045e200081004ff */
[----:B------:R2:W3:Y:S01]  /*3400*/  @P0 SYNCS.PHASECHK.TRANS64.TRYWAIT P2, [UR4], R2 ;  /* 0x00000002ff0005a7 */ /* 0x0004e20008041104 */
[----:B-1----:R-:W-:Y:S01]  /*3410*/  LOP3.LUT P1, RZ, R6, 0x1, RZ, 0xc0, !PT ;  /* 0x0000000106ff7812 */ /* 0x002fe2000782c0ff */
[----:B------:R-:W1:Y:S02]  /*3420*/  SYNCS.PHASECHK.TRANS64.TRYWAIT P0, [UR7+0xb0], R0 ;  /* 0x0000b000ff0075a7 */ /* 0x000e640008001107 */
[----:B-123--:R-:W-:Y:S10]  /*3430*/  @!P0 BRA `(.L_x_56) ;  /* 0x00000058002c8947 */ /* 0x00eff40003800000 */
.L_x_146:
[----:B------:R-:W-:Y:S01]  /*3440*/  IADD3 R10, PT, PT, R10, 0x1, RZ ;  /* 0x000000010a0a7810 */ /* 0x000fe20007ffe0ff */
[----:B------:R-:W-:Y:S06]  /*3450*/  BRA.U !UP3, `(.L_x_57) ;  /* 0x000000050bec7547 */ /* 0x000fec000b800000 */
[----:B------:R-:W-:Y:S01]  /*3460*/  R2UR UR69, R14 ;  /* 0x000000000e4572ca */ /* 0x000fe200000e0000 */
[----:B------:R-:W-:Y:S01]  /*3470*/  UPLOP3.LUT UP4, UPT, UPT, UPT, UPT, 0x40, 0x4 ;  /* 0x000000000004789c */ /* 0x000fe20003f8e870 */
[----:B------:R-:W-:Y:S01]  /*3480*/  R2UR UR68, R12 ;  /* 0x000000000c4472ca */ /* 0x000fe200000e0000 */
[----:B------:R-:W-:-:S14]  /*3490*/  UMOV UR7, UR9 ;  /* 0x0000000900077c82 */ /* 0x000fdc0008000000 */
.L_x_60:
[----:B------:R-:W-:Y:S02]  /*34a0*/  UIADD3 UR69, UPT, UPT, UR69, 0x1, URZ ;  /* 0x0000000145457890 */ /* 0x000fe4000fffe0ff */
[----:B--2---:R-:W-:Y:S02]  /*34b0*/  ULEA UR5, UR7, UR70, 0x3 ;  /* 0x0000004607057291 */ /* 0x004fe4000f8e18ff */
[----:B------:R-:W-:Y:S01]  /*34c0*/  UISETP.NE.AND UP0, UPT, UR69, URZ, UPT ;  /* 0x000000ff4500728c */ /* 0x000fe2000bf05270 */
[----:B------:R-:W-:Y:S10]  /*34d0*/  @P2 BRA `(.L_x_58) ;  /* 0x00000000000c2947 */ /* 0x000ff40003800000 */
[----:B-1----:R-:W-:Y:S04]  /*34e0*/  SHF.L.U32 R3, R8, 0x1f, RZ ;  /* 0x0000001f08037819 */ /* 0x002fe800000006ff */
[----:B------:R-:W1:Y:S02]  /*34f0*/  SYNCS.PHASECHK.TRANS64.TRYWAIT P0, [UR5], R3 ;  /* 0x00000003ff0075a7 */ /* 0x000e640008001105 */
[----:B-1----:R-:W-:Y:S05]  /*3500*/  @!P0 BRA `(.L_x_59) ;  /* 0x0000005800148947 */ /* 0x002fea0003800000 */
.L_x_58:
[----:B------:R-:W-:Y:S01]  /*3510*/  UISETP.NE.AND UP1, UPT, UR68, 0x1, UPT ;  /* 0x000000014400788c */ /* 0x000fe2000bf25270 */
[----:B------:R-:W-:Y:S01]  /*3520*/  PLOP3.LUT P2, PT, PT, PT, PT, 0x80, 0x8 ;  /* 0x000000000008781c */ /* 0x000fe20003f4f070 */
[----:B------:R-:W-:Y:S01]  /*3530*/  UIADD3 UR9, UPT, UPT, UR7, 0x1, URZ ;  /* 0x0000000107097890 */ /* 0x000fe2000fffe0ff */
[----:B-1----:R-:W-:Y:S01]  /*3540*/  MOV.SPILL R3, UR75 ;  /* 0x0000004b00037c02 */ /* 0x002fe20009000f00 */
[----:B------:R-:W-:Y:S01]  /*3550*/  UIADD3 UR71, UPT, UPT, UR5, 0x10, URZ ;  /* 0x0000001005477890 */ /* 0x000fe2000fffe0ff */
[----:B------:R-:W-:Y:S01]  /*3560*/  MOV.SPILL R2, UR74 ;  /* 0x0000004a00027c02 */ /* 0x000fe20009000f00 */
[----:B------:R-:W-:Y:S01]  /*3570*/  UISETP.NE.AND UP2, UPT, UR9, 0x2, UPT ;  /* 0x000000020900788c */ /* 0x000fe2000bf45270 */
[----:B------:R-:W-:Y:S01]  /*3580*/  PLOP3.LUT P0, PT, PT, PT, UP1, 0x80, 0x8 ;  /* 0x000000000008781c */ /* 0x000fe20003f0f018 */
[----:B------:R-:W-:Y:S02]  /*3590*/  ULEA UR6, UR7, UR73, 0xb ;  /* 0x0000004907067291 */ /* 0x000fe4000f8e58ff */
[----:B------:R-:W-:Y:S02]  /*35a0*/  USEL UR5, URZ, 0x1, UP2 ;  /* 0x00000001ff057887 */ /* 0x000fe40009000000 */
[----:B------:R-:W-:Y:S02]  /*35b0*/  USEL UR9, UR9, URZ, UP2 ;  /* 0x000000ff09097287 */ /* 0x000fe40009000000 */
[----:B------:R-:W-:Y:S02]  /*35c0*/  ULEA UR4, UR7, UR72, 0xc ;  /* 0x0000004807047291 */ /* 0x000fe4000f8e60ff */
[----:B------:R-:W-:Y:S01]  /*35d0*/  @UP1 ULEA UR7, UR9, UR70, 0x3 ;  /* 0x0000004609071291 */ /* 0x000fe2000f8e18ff */
[----:B------:R-:W-:Y:S01]  /*35e0*/  LOP3.LUT R8, R8, UR5, RZ, 0x3c, !PT ;  /* 0x0000000508087c12 */ /* 0x000fe2000f8e3cff */
[----:B------:R-:W-:Y:S02]  /*35f0*/  UIADD3 UR20, UPT, UPT, UR6, 0x2, URZ ;  /* 0x0000000206147890 */ /* 0x000fe4000fffe0ff */
[----:B------:R-:W-:Y:S01]  /*3600*/  UIADD3 UR18, UPT, UPT, UR4, 0x2, URZ ;  /* 0x0000000204127890 */ /* 0x000fe2000fffe0ff */
[----:B------:R-:W-:Y:S01]  /*3610*/  @P0 SHF.L.U32 R0, R8, 0x1f, RZ ;  /* 0x0000001f08000819 */ /* 0x000fe200000006ff */
[----:B------:R-:W-:Y:S02]  /*3620*/  UIADD3 UR14, UPT, UPT, UR6, 0x4, URZ ;  /* 0x00000004060e7890 */ /* 0x000fe4000fffe0ff */
[----:B------:R-:W-:Y:S01]  /*3630*/  UIADD3 UR12, UPT, UPT, UR4, 0x4, URZ ;  /* 0x00000004040c7890 */ /* 0x000fe2000fffe0ff */
[----:B------:R2:W3:Y:S01]  /*3640*/  @P0 SYNCS.PHASECHK.TRANS64.TRYWAIT P2, [UR7], R0 ;  /* 0x00000000ff0005a7 */ /* 0x0004e20008041107 */
[----:B------:R-:W-:Y:S02]  /*3650*/  UIADD3 UR66, UPT, UPT, UR6, 0x6, URZ ;  /* 0x0000000606427890 */ /* 0x000fe4000fffe0ff */
        /* <DEDUP_REMOVED lines=24> */
[----:B------:R-:W-:Y:S01]  /*37e0*/  UIADD3 UR68, UPT, UPT, UR68, -0x1, URZ ;  /* 0xffffffff44447890 */ /* 0x000fe2000fffe0ff */
[----:B------:R-:W-:Y:S01]  /*37f0*/  UMOV UR7, 0x40004040 ;  /* 0x4000404000077882 */ /* 0x000fe20000000000 */
[----:B------:R-:W-:Y:S01]  /*3800*/  UMOV UR74, 0x0 ;  /* 0x00000000004a7882 */ /* 0x000fe20000000000 */
[----:B------:R-:W-:Y:S01]  /*3810*/  UMOV UR75, 0x8100910 ;  /* 0x08100910004b7882 */ /* 0x000fe20000000000 */
[----:B------:R-:W-:Y:S01]  /*3820*/  UMOV UR5, 0x40004040 ;  /* 0x4000404000057882 */ /* 0x000fe20000000000 */
[----:B------:R-:W-:Y:S01]  /*3830*/  UMOV UR21, 0x40004040 ;  /* 0x4000404000157882 */ /* 0x000fe20000000000 */
[----:B------:R1:W-:Y:S01]  /*3840*/  UTCHMMA gdesc[UR4], gdesc[UR6], tmem[UR8], tmem[UR74], idesc[UR75], UP4 ;  /* 0x00ff4a06040075ea */ /* 0x0003e2000a000008 */
[----:B------:R-:W-:Y:S01]  /*3850*/  UPLOP3.LUT UP4, UPT, UPT, UPT, UPT, 0x80, 0x8 ;  /* 0x000000000008789c */ /* 0x000fe20003f8f070 */
[----:B------:R-:W-:Y:S01]  /*3860*/  UMOV UR19, 0x40004040 ;  /* 0x4000404000137882 */ /* 0x000fe20000000000 */
[----:B------:R-:W-:Y:S01]  /*3870*/  UMOV UR15, 0x40004040 ;  /* 0x40004040000f7882 */ /* 0x000fe20000000000 */
[----:B------:R4:W-:Y:S01]  /*3880*/  UTCHMMA gdesc[UR18], gdesc[UR20], tmem[UR8], tmem[UR74], idesc[UR75], UPT ;  /* 0x00ff4a14120075ea */ /* 0x0009e2000b800008 */
[----:B------:R-:W-:Y:S01]  /*3890*/  UMOV UR13, 0x40004040 ;  /* 0x40004040000d7882 */ /* 0x000fe20000000000 */
        /* <DEDUP_REMOVED lines=18> */
[----:B-1----:R-:W-:Y:S01]  /*39c0*/  UIADD3 UR4, UPT, UPT, UR4, 0xc06, URZ ;  /* 0x00000c0604047890 */ /* 0x002fe2000fffe0ff */
[----:B------:R-:W-:Y:S01]  /*39d0*/  UMOV UR6, 0x0 ;  /* 0x0000000000067882 */ /* 0x000fe20000000000 */
[----:B------:R-:W-:Y:S01]  /*39e0*/  UMOV UR7, 0x8100910 ;  /* 0x0810091000077882 */ /* 0x000fe20000000000 */
[----:B------:R-:W-:Y:S01]  /*39f0*/  UMOV UR31, 0x40004040 ;  /* 0x40004040001f7882 */ /* 0x000fe20000000000 */
[----:B----4-:R-:W-:Y:S01]  /*3a00*/  UMOV UR20, 0x0 ;  /* 0x0000000000147882 */ /* 0x010fe20000000000 */
[----:B------:R-:W-:Y:S01]  /*3a10*/  UMOV UR21, 0x8100910 ;  /* 0x0810091000157882 */ /* 0x000fe20000000000 */
[----:B------:R-:W-:Y:S01]  /*3a20*/  R2UR.FILL UR75, R3 ;  /* 0x00000000034b72ca */ /* 0x000fe200004e0000 */
[----:B------:R1:W-:Y:S01]  /*3a30*/  UTCHMMA gdesc[UR12], gdesc[UR14], tmem[UR8], tmem[UR20], idesc[UR21], UPT ;  /* 0x00ff140e0c0075ea */ /* 0x0003e2000b800008 */
[----:B------:R-:W-:Y:S01]  /*3a40*/  R2UR.FILL UR74, R2 ;  /* 0x00000000024a72ca */ /* 0x000fe200004e0000 */
[----:B------:R-:W-:Y:S01]  /*3a50*/  UTCHMMA gdesc[UR64], gdesc[UR66], tmem[UR8], tmem[UR20], idesc[UR21], UPT ;  /* 0x00ff1442400075ea */ /* 0x000fe2000b800008 */
[----:B------:R-:W-:Y:S01]  /*3a60*/  UTCHMMA gdesc[UR60], gdesc[UR62], tmem[UR8], tmem[UR20], idesc[UR21], UPT ;  /* 0x00ff143e3c0075ea */ /* 0x000fe2000b800008 */
[----:B------:R-:W-:Y:S01]  /*3a70*/  UMOV UR18, 0x0 ;  /* 0x0000000000127882 */ /* 0x000fe20000000000 */
[----:B------:R-:W-:Y:S01]  /*3a80*/  UMOV UR19, 0x8100910 ;  /* 0x0810091000137882 */ /* 0x000fe20000000000 */
[----:B------:R-:W-:Y:S01]  /*3a90*/  UMOV UR29, 0x40004040 ;  /* 0x40004040001d7882 */ /* 0x000fe20000000000 */
[----:B------:R-:W-:Y:S01]  /*3aa0*/  UTCHMMA gdesc[UR56], gdesc[UR58], tmem[UR8], tmem[UR18], idesc[UR19], UPT ;  /* 0x00ff123a380075ea */ /* 0x000fe2000b800008 */
[----:B------:R-:W-:Y:S01]  /*3ab0*/  UTCHMMA gdesc[UR52], gdesc[UR54], tmem[UR8], tmem[UR18], idesc[UR19], UPT ;  /* 0x00ff1236340075ea */ /* 0x000fe2000b800008 */
[----:B------:R-:W-:Y:S01]  /*3ac0*/  UTCHMMA gdesc[UR48], gdesc[UR50], tmem[UR8], tmem[UR18], idesc[UR19], UPT ;  /* 0x00ff1232300075ea */ /* 0x000fe2000b800008 */
[----:B------:R-:W-:Y:S01]  /*3ad0*/  UTCHMMA gdesc[UR44], gdesc[UR46], tmem[UR8], tmem[UR6], idesc[UR7], UPT ;  /* 0x00ff062e2c0075ea */ /* 0x000fe2000b800008 */
[----:B------:R-:W-:Y:S01]  /*3ae0*/  UTCHMMA gdesc[UR40], gdesc[UR42], tmem[UR8], tmem[UR6], idesc[UR7], UPT ;  /* 0x00ff062a280075ea */ /* 0x000fe2000b800008 */
[----:B------:R-:W-:Y:S01]  /*3af0*/  UTCHMMA gdesc[UR36], gdesc[UR38], tmem[UR8], tmem[UR18], idesc[UR19], UPT ;  /* 0x00ff1226240075ea */ /* 0x000fe2000b800008 */
[----:B------:R-:W-:Y:S01]  /*3b00*/  UMOV UR27, 0x40004040 ;  /* 0x40004040001b7882 */ /* 0x000fe20000000000 */
[----:B------:R-:W-:Y:S01]  /*3b10*/  UMOV UR25, 0x40004040 ;  /* 0x4000404000197882 */ /* 0x000fe20000000000 */
[----:B------:R-:W-:Y:S01]  /*3b20*/  UMOV UR23, 0x40004040 ;  /* 0x4000404000177882 */ /* 0x000fe20000000000 */
[----:B------:R-:W-:Y:S01]  /*3b30*/  UMOV UR17, 0x40004040 ;  /* 0x4000404000117882 */ /* 0x000fe20000000000 */
[----:B------:R-:W-:Y:S01]  /*3b40*/  UMOV UR11, 0x40004040 ;  /* 0x40004040000b7882 */ /* 0x000fe20000000000 */
[----:B-1----:R-:W-:Y:S01]  /*3b50*/  UMOV UR14, 0x0 ;  /* 0x00000000000e7882 */ /* 0x002fe20000000000 */
[----:B------:R-:W-:Y:S01]  /*3b60*/  UMOV UR15, 0x8100910 ;  /* 0x08100910000f7882 */ /* 0x000fe20000000000 */
[----:B------:R-:W-:Y:S01]  /*3b70*/  UMOV UR12, 0x0 ;  /* 0x00000000000c7882 */ /* 0x000fe20000000000 */
[----:B------:R-:W-:Y:S01]  /*3b80*/  UMOV UR13, 0x8100910 ;  /* 0x08100910000d7882 */ /* 0x000fe20000000000 */
[----:B------:R-:W-:Y:S01]  /*3b90*/  UTCHMMA gdesc[UR32], gdesc[UR34], tmem[UR8], tmem[UR14], idesc[UR15], UPT ;  /* 0x00ff0e22200075ea */ /* 0x000fe2000b800008 */
[----:B------:R-:W-:Y:S01]  /*3ba0*/  UTCHMMA gdesc[UR28], gdesc[UR30], tmem[UR8], tmem[UR12], idesc[UR13], UPT ;  /* 0x00ff0c1e1c0075ea */ /* 0x000fe2000b800008 */
[----:B------:R1:W-:Y:S01]  /*3bb0*/  UTCHMMA gdesc[UR24], gdesc[UR26], tmem[UR8], tmem[UR6], idesc[UR7], UPT ;  /* 0x00ff061a180075ea */ /* 0x0003e2000b800008 */
[----:B------:R2:W-:Y:S01]  /*3bc0*/  UTCHMMA gdesc[UR16], gdesc[UR22], tmem[UR8], tmem[UR76], idesc[UR77], UPT ;  /* 0x00ff4c16100075ea */ /* 0x0005e2000b800008 */
[----:B------:R2:W-:Y:S01]  /*3bd0*/  UTCHMMA gdesc[UR4], gdesc[UR10], tmem[UR8], tmem[UR74], idesc[UR75], UPT ;  /* 0x00ff4a0a040075ea */ /* 0x0005e2000b800008 */
[----:B------:R2:W-:Y:S01]  /*3be0*/  UTCBAR [UR71], URZ ;  /* 0x000000ff470073e9 */ /* 0x0005e200080000ff */
[----:B-1----:R-:W-:Y:S01]  /*3bf0*/  UMOV UR7, UR9 ;  /* 0x0000000900077c82 */ /* 0x002fe20008000000 */
[----:B---3--:R-:W-:Y:S05]  /*3c00*/  BRA.U UP0, `(.L_x_60) ;  /* 0xfffffff900247547 */ /* 0x008fea000b83ffff */
.L_x_57:
[----:B--2---:R-:W-:Y:S02]  /*3c10*/  R2UR UR4, R15 ;  /* 0x000000000f0472ca */ /* 0x004fe400000e0000 */
[----:B------:R-:W-:Y:S02]  /*3c20*/  R2UR UR5, R13 ;  /* 0x000000000d0572ca */ /* 0x000fe400000e0000 */
[----:B------:R-:W-:-:S04]  /*3c30*/  ISETP.NE.AND P0, PT, R10, 0x2, PT ;  /* 0x000000020a00780c */ /* 0x000fc80003f05270 */
[----:B-1----:R-:W-:Y:S02]  /*3c40*/  SEL R0, RZ, 0x1, P0 ;  /* 0x00000001ff007807 */ /* 0x002fe40000000000 */
[----:B------:R-:W-:Y:S02]  /*3c50*/  SEL R10, R10, RZ, P0 ;  /* 0x000000ff0a0a7207 */ /* 0x000fe40000000000 */
[----:B------:R-:W-:Y:S01]  /*3c60*/  LOP3.LUT R9, R9, R0, RZ, 0x3c, !PT ;  /* 0x0000000009097212 */ /* 0x000fe200078e3cff */
[----:B------:R-:W-:Y:S02]  /*3c70*/  UIADD3 UR4, UPT, UPT, UR4, 0x1, URZ ;  /* 0x0000000104047890 */ /* 0x000fe4000fffe0ff */
[----:B------:R-:W-:Y:S02]  /*3c80*/  UIADD3 UR5, UPT, UPT, UR5, 0x90, URZ ;  /* 0x0000009005057890 */ /* 0x000fe4000fffe0ff */
[----:B------:R-:W-:-:S04]  /*3c90*/  UISETP.NE.AND UP0, UPT, UR4, 0x4, UPT ;  /* 0x000000040400788c */ /* 0x000fc8000bf05270 */
[----:B------:R-:W-:Y:S02]  /*3ca0*/  USEL UR6, URZ, 0x1, UP0 ;  /* 0x00000001ff067887 */ /* 0x000fe40008000000 */
[----:B------:R-:W-:Y:S01]  /*3cb0*/  USEL UR4, UR4, URZ, UP0 ;  /* 0x000000ff04047287 */ /* 0x000fe20008000000 */
[----:B------:R1:W-:Y:S03]  /*3cc0*/  UTCBAR [UR5], URZ ;  /* 0x000000ff050073e9 */ /* 0x0003e600080000ff */
[----:B------:R-:W-:Y:S02]  /*3cd0*/  LOP3.LUT R11, R11, UR6, RZ, 0x3c, !PT ;  /* 0x000000060b0b7c12 */ /* 0x000fe4000f8e3cff */
[----:B------:R-:W-:Y:S01]  /*3ce0*/  IMAD.U32 R15, RZ, RZ, UR4 ;  /* 0x00000004ff0f7e24 */ /* 0x000fe2000f8e00ff */
[----:B------:R-:W-:Y:S06]  /*3cf0*/  @P1 BRA `(.L_x_61) ;  /* 0xfffffff4005c1947 */ /* 0x000fec000383ffff */
[----:B------:R-:W2:Y:S01]  /*3d00*/  S2UR UR8, SR_CgaCtaId ;  /* 0x00000000000879c3 */ /* 0x000ea20000008800 */
[----:B-1----:R-:W-:Y:S02]  /*3d10*/  R2UR UR5, R15 ;  /* 0x000000000f0572ca */ /* 0x002fe400000e0000 */
[----:B------:R-:W-:Y:S01]  /*3d20*/  ELECT P0, URZ, PT ;  /* 0x0000000000ff782f */ /* 0x000fe20003800000 */
[----:B------:R-:W-:Y:S01]  /*3d30*/  IMAD.MOV.U32 R0, RZ, RZ, 0x1 ;  /* 0x00000001ff007424 */ /* 0x000fe200078e00ff */
[----:B------:R-:W-:Y:S01]  /*3d40*/  UIADD3 UR70, UPT, UPT, UR70, 0xb0, URZ ;  /* 0x000000b046467890 */ /* 0x000fe2000fffe0ff */
[----:B------:R-:W-:Y:S01]  /*3d50*/  SHF.L.U32 R3, R11, 0x1f, RZ ;  /* 0x0000001f0b037819 */ /* 0x000fe200000006ff */
[----:B------:R-:W-:Y:S01]  /*3d60*/  UMOV UR4, 0x40 ;  /* 0x0000004000047882 */ /* 0x000fe20000000000 */
[----:B------:R-:W-:Y:S01]  /*3d70*/  UVIRTCOUNT.DEALLOC.SMPOOL 0x80 ;  /* 0x000000800000784c */ /* 0x000fe20000000000 */
[----:B--2---:R-:W-:-:S05]  /*3d80*/  ULEA UR8, UR8, UR4, 0x18 ;  /* 0x0000000408087291 */ /* 0x004fca000f8ec0ff */
[----:B------:R-:W-:-:S04]  /*3d90*/  ULEA UR4, UR5, UR70, 0x3 ;  /* 0x0000004605047291 */ /* 0x000fc8000f8e18ff */
[----:B------:R1:W-:Y:S05]  /*3da0*/  @P0 STS.U8 [UR8+0x1c], R0 ;  /* 0x00001c00ff000988 */ /* 0x0003ea0008000008 */
[----:B------:R-:W2:Y:S02]  /*3db0*/  SYNCS.PHASECHK.TRANS64.TRYWAIT P0, [UR4], R3 ;  /* 0x00000003ff0075a7 */ /* 0x000ea40008001104 */
[----:B-12---:R-:W-:Y:S05]  /*3dc0*/  @!P0 BRA `(.L_x_62) ;  /* 0x0000004c00fc8947 */ /* 0x006fea0003800000 */
.L_x_149:
[----:B------:R-:W-:-:S13]  /*3dd0*/  R2UR UR4, R15 ;  /* 0x000000000f0472ca */ /* 0x000fda00000e0000 */
[----:B------:R-:W-:-:S04]  /*3de0*/  UIADD3 UR4, UPT, UPT, UR4, 0x1, URZ ;  /* 0x0000000104047890 */ /* 0x000fc8000fffe0ff */
[----:B------:R-:W-:-:S04]  /*3df0*/  UISETP.NE.AND UP0, UPT, UR4, 0x4, UPT ;  /* 0x000000040400788c */ /* 0x000fc8000bf05270 */
[----:B------:R-:W-:Y:S02]  /*3e00*/  USEL UR6, URZ, 0x1, UP0 ;  /* 0x00000001ff067887 */ /* 0x000fe40008000000 */
[----:B------:R-:W-:-:S04]  /*3e10*/  USEL UR4, UR4, URZ, UP0 ;  /* 0x000000ff04047287 */ /* 0x000fc80008000000 */
[----:B------:R-:W-:Y:S01]  /*3e20*/  ULEA UR5, UR4, UR70, 0x3 ;  /* 0x0000004604057291 */ /* 0x000fe2000f8e18ff */
[----:B------:R-:W-:-:S04]  /*3e30*/  LOP3.LUT R2, R11, UR6, RZ, 0x3c, !PT ;  /* 0x000000060b027c12 */ /* 0x000fc8000f8e3cff */
[----:B-1----:R-:W-:-:S04]  /*3e40*/  SHF.L.U32 R3, R2, 0x1f, RZ ;  /* 0x0000001f02037819 */ /* 0x002fc800000006ff */
[----:B------:R-:W1:Y:S02]  /*3e50*/  SYNCS.PHASECHK.TRANS64.TRYWAIT P0, [UR5], R3 ;  /* 0x00000003ff0075a7 */ /* 0x000e640008001105 */
[----:B-1----:R-:W-:Y:S05]  /*3e60*/  @!P0 BRA `(.L_x_63) ;  /* 0x0000004c00ec8947 */ /* 0x002fea0003800000 */
.L_x_151:
        /* <DEDUP_REMOVED lines=9> */
.L_x_153:
[----:B------:R-:W-:-:S04]  /*3f00*/  UIADD3 UR4, UPT, UPT, UR4, 0x1, URZ ;  /* 0x0000000104047890 */ /* 0x000fc8000fffe0ff */
[----:B------:R-:W-:-:S04]  /*3f10*/  UISETP.NE.AND UP0, UPT, UR4, 0x4, UPT ;  /* 0x000000040400788c */ /* 0x000fc8000bf05270 */
[----:B------:R-:W-:Y:S02]  /*3f20*/  USEL UR5, URZ, 0x1, UP0 ;  /* 0x00000001ff057887 */ /* 0x000fe40008000000 */
[----:B------:R-:W-:-:S04]  /*3f30*/  USEL UR4, UR4, URZ, UP0 ;  /* 0x000000ff04047287 */ /* 0x000fc80008000000 */
[----:B------:R-:W-:Y:S01]  /*3f40*/  ULEA UR4, UR4, UR70, 0x3 ;  /* 0x0000004604047291 */ /* 0x000fe2000f8e18ff */
[----:B-1----:R-:W-:-:S04]  /*3f50*/  LOP3.LUT R3, R2, UR5, RZ, 0x3c, !PT ;  /* 0x0000000502037c12 */ /* 0x002fc8000f8e3cff */
[----:B------:R-:W-:-:S04]  /*3f60*/  SHF.L.U32 R3, R3, 0x1f, RZ ;  /* 0x0000001f03037819 */ /* 0x000fc800000006ff */
[----:B------:R-:W1:Y:S02]  /*3f70*/  SYNCS.PHASECHK.TRANS64.TRYWAIT P0, [UR4], R3 ;  /* 0x00000003ff0075a7 */ /* 0x000e640008001104 */
[----:B-1----:R-:W-:Y:S05]  /*3f80*/  @!P0 BRA `(.L_x_65) ;  /* 0x0000004c00d48947 */ /* 0x002fea0003800000 */
.L_x_155:
[----:B------:R-:W-:Y:S01]  /*3f90*/  NOP ;  /* 0x0000000000007918 */ /* 0x000fe20000000000 */
[----:B-1----:R-:W1:Y:S01]  /*3fa0*/  LDS R0, [UR8+0x14] ;  /* 0x00001408ff007984 */ /* 0x002e620008000800 */
[----:B------:R-:W-:Y:S01]  /*3fb0*/  R2UR UR4, R16 ;  /* 0x00000000100472ca */ /* 0x000fe200000e0000 */
[----:B------:R-:W-:Y:S01]  /*3fc0*/  UMOV UR5, 0xffff ;  /* 0x0000ffff00057882 */ /* 0x000fe20000000000 */
[----:B------:R-:W-:-:S11]  /*3fd0*/  UMOV UR6, 0x1 ;  /* 0x0000000100067882 */ /* 0x000fd60000000000 */
[----:B------:R-:W-:-:S04]  /*3fe0*/  ULOP3.LUT UR4, UR4, 0xffff, URZ, 0xc0, !UPT ;  /* 0x0000ffff04047892 */ /* 0x000fc8000f8ec0ff */
[----:B------:R-:W-:-:S04]  /*3ff0*/  USHF.R.U32.HI UR4, URZ, 0x5, UR4 ;  /* 0x00000005ff047899 */ /* 0x000fc80008011604 */
[----:B------:R-:W-:Y:S02]  /*4000*/  USHF.L.U32 UR5, UR5, UR4, URZ ;  /* 0x0000000405057299 */ /* 0x000fe400080006ff */
[----:B------:R-:W-:-:S04]  /*4010*/  USHF.L.U32 UR4, UR6, UR4, URZ ;  /* 0x0000000406047299 */ /* 0x000fc800080006ff */
[----:B-1----:R-:W-:-:S04]  /*4020*/  LOP3.LUT R0, R0, UR5, RZ, 0xc0, !PT ;  /* 0x0000000500007c12 */ /* 0x002fc8000f8ec0ff */
[----:B------:R-:W-:-:S13]  /*4030*/  ISETP.NE.AND P0, PT, R0, UR5, PT ;  /* 0x0000000500007c0c */ /* 0x000fda000bf05270 */
[----:B------:R-:W-:Y:S05]  /*4040*/  @P0 BRA `(.L_x_66) ;  /* 0x0000000000580947 */ /* 0x000fea0003800000 */
[----:B------:R-:W1:Y:S02]  /*4050*/  LDS R0, [UR8+0x18] ;  /* 0x00001808ff007984 */ /* 0x000e640008000800 */
[----:B-1----:R-:W-:-:S04]  /*4060*/  LOP3.LUT R0, R0, UR4, RZ, 0xc0, !PT ;  /* 0x0000000400007c12 */ /* 0x002fc8000f8ec0ff */
[----:B------:R-:W-:-:S13]  /*4070*/  ISETP.NE.AND P0, PT, R0, UR4, PT ;  /* 0x0000000400007c0c */ /* 0x000fda000bf05270 */
[----:B------:R-:W-:Y:S05]  /*4080*/  @P0 BRA `(.L_x_67) ;  /* 0x00000000003c0947 */ /* 0x000fea0003800000 */
[----:B------:R-:W1:Y:S01]  /*4090*/  S2R R2, SR_LANEID ;  /* 0x0000000000027919 */ /* 0x000e620000000000 */
[----:B------:R-:W-:Y:S01]  /*40a0*/  ULOP3.LUT UR5, URZ, UR5, URZ, 0x33, !UPT ;  /* 0x00000005ff057292 */ /* 0x000fe2000f8e33ff */
[----:B------:R-:W-:Y:S01]  /*40b0*/  LOP3.LUT R4, RZ, UR4, RZ, 0x33, !PT ;  /* 0x00000004ff047c12 */ /* 0x000fe2000f8e33ff */
[----:B------:R-:W-:Y:S02]  /*40c0*/  VOTEU.ANY UR4, UPT, PT ;  /* 0x0000000000047886 */ /* 0x000fe400038e0100 */
[----:B------:R-:W-:Y:S01]  /*40d0*/  UFLO.U32 UR4, UR4 ;  /* 0x00000004000472bd */ /* 0x000fe200080e0000 */
[----:B------:R-:W2:Y:S01]  /*40e0*/  REDUX UR6, R4 ;  /* 0x00000000040673c4 */ /* 0x000ea20000000000 */
[----:B------:R-:W-:-:S06]  /*40f0*/  IMAD.U32 R0, RZ, RZ, UR5 ;  /* 0x00000005ff007e24 */ /* 0x000fcc000f8e00ff */
[----:B------:R3:W-:Y:S01]  /*4100*/  UTCATOMSWS.AND URZ, UR5 ;  /* 0x0000000500ff79e3 */ /* 0x0007e20008000000 */
[----:B------:R-:W4:Y:S01]  /*4110*/  REDUX UR7, R0 ;  /* 0x00000000000773c4 */ /* 0x000f220000000000 */
[----:B-1----:R-:W-:Y:S01]  /*4120*/  ISETP.EQ.U32.AND P0, PT, R2, UR4, PT ;  /* 0x0000000402007c0c */ /* 0x002fe2000bf02070 */
[----:B--2---:R-:W-:Y:S01]  /*4130*/  IMAD.U32 R2, RZ, RZ, UR6 ;  /* 0x00000006ff027e24 */ /* 0x004fe2000f8e00ff */
[----:B----4-:R-:W-:-:S11]  /*4140*/  MOV R3, UR7 ;  /* 0x0000000700037c02 */ /* 0x010fd60008000f00 */
[----:B------:R3:W-:Y:S04]  /*4150*/  @P0 ATOMS.AND RZ, [UR8+0x14], R3 ;  /* 0x00001403ffff098c */ /* 0x0007e8000a800008 */
[----:B------:R3:W-:Y:S01]  /*4160*/  @P0 ATOMS.AND RZ, [UR8+0x18], R2 ;  /* 0x00001802ffff098c */ /* 0x0007e2000a800008 */
[----:B------:R-:W-:Y:S05]  /*4170*/  BRA `(.L_x_68) ;  /* 0x0000000000147947 */ /* 0x000fea0003800000 */
.L_x_67:
[----:B------:R-:W-:Y:S02]  /*4180*/  MOV R2, 0x41a0 ;  /* 0x000041a000027802 */ /* 0x000fe40000000f00 */
[----:B-----5:R-:W-:Y:S05]  /*4190*/  CALL.REL.NOINC `($__internal_0_$__cuda_sm10x_tcgen05_guardrail_trap_col_being_dealloced_not_returned_by_alloc) ;  /* 0x0000005000b87944 */ /* 0x020fea0003c00000 */
[----:B------:R-:W-:Y:S05]  /*41a0*/  BRA `(.L_x_68) ;  /* 0x0000000000087947 */ /* 0x000fea0003800000 */
.L_x_66:
[----:B------:R-:W-:Y:S02]  /*41b0*/  MOV R2, 0x41d0 ;  /* 0x000041d000027802 */ /* 0x000fe40000000f00 */
[----:B-----5:R-:W-:Y:S05]  /*41c0*/  CALL.REL.NOINC `($__internal_2_$__cuda_sm10x_tcgen05_guardrail_trap_unallocated_columns_being_dealloced) ;  /* 0x0000005000c47944 */ /* 0x020fea0003c00000 */
.L_x_68:
[----:B------:R-:W-:Y:S01]  /*41d0*/  NOP ;  /* 0x0000000000007918 */ /* 0x000fe20000000000 */
[----:B---3--:R-:W-:Y:S05]  /*41e0*/  EXIT ;  /* 0x000000000000794d */ /* 0x008fea0003800000 */
.L_x_50:
[----:B------:R-:W-:-:S09]  /*41f0*/  UISETP.NE.OR UP2, UPT, UR10, 0x3, !UP2 ;  /* 0x000000030a00788c */ /* 0x000fd2000d745670 */
[----:B------:R-:W-:Y:S05]  /*4200*/  BRA.U UP2, `(.L_x_69) ;  /* 0x0000001102187547 */ /* 0x000fea000b800000 */
[----:B------:R-:W1:Y:S01]  /*4210*/  LDCU.64 UR4, c[0x0][0x888] ;  /* 0x00011100ff0477ac */ /* 0x000e620008000a00 */
[----:B------:R-:W2:Y:S01]  /*4220*/  LDC R0, c[0x0][0xb30] ;  /* 0x0002cc00ff007b82 */ /* 0x000ea20000000800 */
[----:B------:R-:W-:Y:S02]  /*4230*/  HFMA2 R25, -RZ, RZ, 0, 0 ;  /* 0x00000000ff197431 */ /* 0x000fe400000001ff */
[----:B-----5:R-:W-:Y:S01]  /*4240*/  IMAD.MOV.U32 R32, RZ, RZ, 0x1 ;  /* 0x00000001ff207424 */ /* 0x020fe200078e00ff */
[----:B------:R-:W4:Y:S01]  /*4250*/  LDCU.64 UR14, c[0x0][0x890] ;  /* 0x00011200ff0e77ac */ /* 0x000f220008000a00 */
[----:B------:R-:W-:Y:S01]  /*4260*/  IMAD.MOV.U32 R27, RZ, RZ, RZ ;  /* 0x000000ffff1b7224 */ /* 0x000fe200078e00ff */
[----:B------:R-:W-:Y:S01]  /*4270*/  MOV R23, 0x2000 ;  /* 0x0000200000177802 */ /* 0x000fe20000000f00 */
[----:B------:R-:W-:Y:S01]  /*4280*/  UPLOP3.LUT UP1, UPT, UPT, UPT, UPT, 0x40, 0x4 ;  /* 0x000000000004789c */ /* 0x000fe20003f2e870 */
[----:B------:R-:W3:Y:S08]  /*4290*/  LDC R19, c[0x0][0x370] ;  /* 0x0000dc00ff137b82 */ /* 0x000ef00000000800 */
[----:B------:R-:W3:Y:S01]  /*42a0*/  LDC R2, c[0x0][0xb0c] ;  /* 0x0002c300ff027b82 */ /* 0x000ee20000000800 */
[----:B-1----:R-:W-:-:S03]  /*42b0*/  UISETP.NE.U32.AND UP2, UPT, UR4, URZ, UPT ;  /* 0x000000ff0400728c */ /* 0x002fc6000bf45070 */
[----:B------:R-:W-:Y:S01]  /*42c0*/  UMOV UR4, 0x400 ;  /* 0x0000040000047882 */ /* 0x000fe20000000000 */
[----:B----4-:R-:W-:Y:S02]  /*42d0*/  UISETP.NE.U32.AND UP3, UPT, UR14, URZ, UPT ;  /* 0x000000ff0e00728c */ /* 0x010fe4000bf65070 */
[----:B------:R-:W-:Y:S01]  /*42e0*/  ULEA UR4, UR45, UR4, 0x18 ;  /* 0x000000042d047291 */ /* 0x000fe2000f8ec0ff */
[----:B------:R-:W1:Y:S01]  /*42f0*/  LDC R18, c[0x0][0xb20] ;  /* 0x0002c800ff127b82 */ /* 0x000e620000000800 */
[----:B--2---:R-:W-:Y:S01]  /*4300*/  ISETP.NE.AND P1, PT, R0, 0x1, PT ;  /* 0x000000010000780c */ /* 0x004fe20003f25270 */
[----:B------:R-:W-:Y:S02]  /*4310*/  UISETP.NE.AND.EX UP2, UPT, UR5, URZ, UPT, UP2 ;  /* 0x000000ff0500728c */ /* 0x000fe4000bf45320 */
[----:B------:R-:W-:Y:S02]  /*4320*/  UIADD3 UR13, UPT, UPT, UR4, 0x38, URZ ;  /* 0x00000038040d7890 */ /* 0x000fe4000fffe0ff */
[----:B------:R-:W-:-:S02]  /*4330*/  UIADD3 UR33, UPT, UPT, UR4, 0x20, URZ ;  /* 0x0000002004217890 */ /* 0x000fc4000fffe0ff */
[----:B------:R-:W2:Y:S01]  /*4340*/  LDC.64 R36, c[0x0][0x348] ;  /* 0x0000d200ff247b82 */ /* 0x000ea20000000a00 */
[----:B------:R-:W-:Y:S02]  /*4350*/  UIADD3 UR25, UPT, UPT, UR4, 0x28, URZ ;  /* 0x0000002804197890 */ /* 0x000fe4000fffe0ff */
[----:B------:R-:W-:Y:S02]  /*4360*/  UIADD3 UR17, UPT, UPT, UR4, 0x30, URZ ;  /* 0x0000003004117890 */ /* 0x000fe4000fffe0ff */
[----:B------:R-:W-:Y:S02]  /*4370*/  UPRMT UR13, UR45, 0x654, UR13 ;  /* 0x000006542d0d7896 */ /* 0x000fe4000800000d */
[----:B------:R-:W-:Y:S01]  /*4380*/  UISETP.NE.AND.EX UP3, UPT, UR15, URZ, UPT, UP3 ;  /* 0x000000ff0f00728c */ /* 0x000fe2000bf65330 */
[----:B------:R-:W4:Y:S08]  /*4390*/  LDC.64 R16, c[0x0][0xb10] ;  /* 0x0002c400ff107b82 */ /* 0x000f300000000a00 */
[----:B------:R-:W1:Y:S08]  /*43a0*/  LDC.64 R6, c[0x0][0xb18] ;  /* 0x0002c600ff067b82 */ /* 0x000e700000000a00 */
[----:B------:R-:W1:Y:S08]  /*43b0*/  LDC.64 R4, c[0x0][0xb28] ;  /* 0x0002ca00ff047b82 */ /* 0x000e700000000a00 */
[----:B---3--:R-:W1:Y:S02]  /*43c0*/  LDC R22, c[0x0][0x374] ;  /* 0x0000dd00ff167b82 */ /* 0x008e640000000800 */
.L_x_80:
[----:B------:R-:W-:Y:S02]  /*43d0*/  LEA R0, R27, UR4, 0x3 ;  /* 0x000000041b007c11 */ /* 0x000fe4000f8e18ff */
[----:B------:R-:W-:Y:S02]  /*43e0*/  SHF.L.U32 R3, R25, 0x1f, RZ ;  /* 0x0000001f19037819 */ /* 0x000fe400000006ff */
[----:B------:R-:W-:Y:S02]  /*43f0*/  LEA R28, R27, UR4, 0x4 ;  /* 0x000000041b1c7c11 */ /* 0x000fe4000f8e20ff */
[----:B---3--:R-:W3:Y:S02]  /*4400*/  SYNCS.PHASECHK.TRANS64.TRYWAIT P0, [R0+URZ+0x70], R3 ;  /* 0x00007003000075a7 */ /* 0x008ee400080011ff */
[----:B---3--:R-:W-:Y:S05]  /*4410*/  @!P0 BRA `(.L_x_70) ;  /* 0x0000004800c88947 */ /* 0x008fea0003800000 */
.L_x_156:
[----:B------:R-:W-:Y:S01]  /*4420*/  ISETP.GE.AND P0, PT, R26, 0x1, PT ;  /* 0x000000011a00780c */ /* 0x000fe20003f06270 */
[----:B------:R-:W5:Y:S01]  /*4430*/  LDS.128 R28, [R28+0x100] ;  /* 0x000100001c1c7984 */ /* 0x000f620000000c00 */
[----:B---3--:R-:W-:Y:S01]  /*4440*/  VIADD R0, R0, 0x80 ;  /* 0x0000008000007836 */ /* 0x008fe20000000000 */
[----:B------:R-:W-:Y:S01]  /*4450*/  @!PT LDS RZ, [RZ] ;  /* 0x00000000fffff984 */ /* 0x000fe20000000800 */
[----:B------:R-:W-:Y:S01]  /*4460*/  @!PT LDS RZ, [RZ] ;  /* 0x00000000fffff984 */ /* 0x000fe20000000800 */
[----:B------:R-:W-:Y:S01]  /*4470*/  @!PT LDS RZ, [RZ] ;  /* 0x00000000fffff984 */ /* 0x000fe20000000800 */
[----:B------:R-:W-:Y:S01]  /*4480*/  @!PT LDS RZ, [RZ] ;  /* 0x00000000fffff984 */ /* 0x000fe20000000800 */
[----:B------:R3:W-:Y:S06]  /*4490*/  MEMBAR.ALL.CTA ;  /* 0x0000000000007992 */ /* 0x0007ec0000008000 */
[----:B---3--:R-:W3:Y:S01]  /*44a0*/  FENCE.VIEW.ASYNC.S ;  /* 0x00000000000073c6 */ /* 0x008ee20000000000 */
[----:B------:R-:W-:Y:S04]  /*44b0*/  PRMT R0, RZ, 0x654, R0 ;  /* 0x00000654ff007816 */ /* 0x000fe80000000000 */
[----:B---3--:R3:W-:Y:S01]  /*44c0*/  SYNCS.ARRIVE.TRANS64.RED.A1T0 RZ, [R0+URZ], RZ ;  /* 0x000000ff00ff79a7 */ /* 0x0087e200081004ff */
[----:B-----5:R-:W-:Y:S11]  /*44d0*/  LOP3.LUT P3, RZ, R30, 0x1, RZ, 0xc0, !PT ;  /* 0x000000011eff7812 */ /* 0x020ff6000786c0ff */
[----:B------:R-:W-:Y:S02]  /*44e0*/  @!UPT UIADD3 URZ, UPT, UPT, URZ, URZ, URZ ;  /* 0x000000fffffff290 */ /* 0x000fe4000fffe0ff */
[----:B------:R-:W-:Y:S02]  /*44f0*/  @P3 MOV R13, R28 ;  /* 0x0000001c000d3202 */ /* 0x000fe40000000f00 */
[----:B------:R-:W-:Y:S01]  /*4500*/  @P3 LOP3.LUT R8, R29, 0xffff, RZ, 0xc0, !PT ;  /* 0x0000ffff1d083812 */ /* 0x000fe200078ec0ff */
[----:B---3--:R-:W-:Y:S06]  /*4510*/  @!P0 BRA `(.L_x_71) ;  /* 0x0000000000a48947 */ /* 0x008fec0003800000 */
[----:B-1----:R-:W-:Y:S01]  /*4520*/  IMAD.HI.U32 R33, R22, R7, RZ ;  /* 0x0000000716217227 */ /* 0x002fe200078e00ff */
[----:B------:R-:W-:Y:S02]  /*4530*/  ISETP.NE.AND P0, PT, R6, 0x1, PT ;  /* 0x000000010600780c */ /* 0x000fe40003f05270 */
[----:B------:R-:W-:Y:S01]  /*4540*/  ISETP.NE.AND P2, PT, R26, 0x1, PT ;  /* 0x000000011a00780c */ /* 0x000fe20003f45270 */
[----:B----4-:R-:W-:Y:S01]  /*4550*/  IMAD.HI.U32 R34, R19, R16, RZ ;  /* 0x0000001013227227 */ /* 0x010fe200078e00ff */
[----:B------:R-:W-:Y:S02]  /*4560*/  SHF.R.U32.HI R33, RZ, R18, R33 ;  /* 0x00000012ff217219 */ /* 0x000fe40000011621 */
[----:B------:R-:W-:Y:S01]  /*4570*/  ISETP.NE.AND P4, PT, R2, 0x1, PT ;  /* 0x000000010200780c */ /* 0x000fe20003f85270 */
[----:B------:R-:W-:Y:S01]  /*4580*/  IMAD.HI.U32 R38, R13, R16, RZ ;  /* 0x000000100d267227 */ /* 0x000fe200078e00ff */
[----:B------:R-:W-:Y:S02]  /*4590*/  SHF.R.U32.HI R34, RZ, R17, R34 ;  /* 0x00000011ff227219 */ /* 0x000fe40000011622 */
[----:B------:R-:W-:Y:S01]  /*45a0*/  SEL R3, R22, R33, !P0 ;  /* 0x0000002116037207 */ /* 0x000fe20004000000 */
[C---:B------:R-:W-:Y:S01]  /*45b0*/  IMAD.HI.U32 R33, R8.reuse, R7, RZ ;  /* 0x0000000708217227 */ /* 0x040fe200078e00ff */
[----:B------:R-:W-:Y:S02]  /*45c0*/  SEL R11, R19, R34, !P4 ;  /* 0x00000022130b7207 */ /* 0x000fe40006000000 */
[----:B------:R-:W-:Y:S01]  /*45d0*/  SHF.R.U32.HI R38, RZ, R17, R38 ;  /* 0x00000011ff267219 */ /* 0x000fe20000011626 */
[----:B------:R-:W-:Y:S01]  /*45e0*/  IMAD.HI.U32 R40, R3, R4, RZ ;  /* 0x0000000403287227 */ /* 0x000fe200078e00ff */
[----:B------:R-:W-:Y:S03]  /*45f0*/  SHF.R.U32.HI R33, RZ, R18, R33 ;  /* 0x00000012ff217219 */ /* 0x000fe60000011621 */
[----:B------:R-:W-:Y:S01]  /*4600*/  IMAD.HI.U32 R34, R11, R4, RZ ;  /* 0x000000040b227227 */ /* 0x000fe200078e00ff */
[----:B------:R-:W-:Y:S02]  /*4610*/  @P2 SHF.R.U32.HI R3, RZ, R5, R40 ;  /* 0x00000005ff032219 */ /* 0x000fe40000011628 */
[----:B------:R-:W-:Y:S02]  /*4620*/  SEL R9, R8, R33, !P0 ;  /* 0x0000002108097207 */ /* 0x000fe40004000000 */
[----:B------:R-:W-:Y:S01]  /*4630*/  @P2 SHF.R.U32.HI R11, RZ, R5, R34 ;  /* 0x00000005ff0b2219 */ /* 0x000fe20000011622 */
[C---:B------:R-:W-:Y:S01]  /*4640*/  IMAD R10, R26.reuse, R3, RZ ;  /* 0x000000031a0a7224 */ /* 0x040fe200078e02ff */
[----:B------:R-:W-:Y:S01]  /*4650*/  SEL R3, R13, R38, !P4 ;  /* 0x000000260d037207 */ /* 0x000fe20006000000 */
[C---:B------:R-:W-:Y:S03]  /*4660*/  IMAD.HI.U32 R14, R9.reuse, R4, RZ ;  /* 0x00000004090e7227 */ /* 0x040fe600078e00ff */
[----:B------:R-:W-:Y:S01]  /*4670*/  ISETP.GE.AND P0, PT, R9, R10, PT ;  /* 0x0000000a0900720c */ /* 0x000fe20003f06270 */
[C---:B------:R-:W-:Y:S01]  /*4680*/  IMAD R12, R26.reuse, R11, RZ ;  /* 0x0000000b1a0c7224 */ /* 0x040fe200078e02ff */
[-C--:B------:R-:W-:Y:S04]  /*4690*/  SHF.R.U32.HI R14, RZ, R5.reuse, R14 ;  /* 0x00000005ff0e7219 */ /* 0x080fe8000001160e */
[----:B------:R-:W-:Y:S02]  /*46a0*/  ISETP.GE.OR P0, PT, R3, R12, P0 ;  /* 0x0000000c0300720c */ /* 0x000fe40000706670 */
[----:B------:R-:W-:Y:S05]  /*46b0*/  SEL R15, R9, R14, !P2 ;  /* 0x0000000e090f7207 */ /* 0x000fea0005000000 */
[----:B------:R-:W-:Y:S04]  /*46c0*/  IMAD.MOV R14, RZ, RZ, -R15 ;  /* 0x000000ffff0e7224 */ /* 0x000fe800078e0a0f */
[----:B------:R-:W-:Y:S02]  /*46d0*/  IMAD R14, R26, R14, R9 ;  /* 0x0000000e1a0e7224 */ /* 0x000fe400078e0209 */
[C---:B------:R-:W-:Y:S05]  /*46e0*/  @!P0 IMAD.HI.U32 R10, R3.reuse, R4, RZ ;  /* 0x00000004030a8227 */ /* 0x040fea00078e00ff */
[----:B------:R-:W-:Y:S04]  /*46f0*/  @!P0 SHF.R.U32.HI R10, RZ, R5, R10 ;  /* 0x00000005ff0a8219 */ /* 0x000fe8000001160a */
[----:B------:R-:W-:Y:S01]  /*4700*/  @!P0 SEL R0, R3, R10, !P2 ;  /* 0x0000000a03008207 */ /* 0x000fe20005000000 */
[----:B------:R-:W-:Y:S03]  /*4710*/  IMAD.MOV R10, RZ, RZ, -R3 ;  /* 0x000000ffff0a7224 */ /* 0x000fe600078e0a03 */
[----:B------:R-:W-:Y:S01]  /*4720*/  @!P0 IADD3 R15, PT, PT, R15, -R0, RZ ;  /* 0x800000000f0f8210 */ /* 0x000fe20007ffe0ff */
[----:B------:R-:W-:Y:S01]  /*4730*/  @!P0 IMAD R0, R11, R14, R0 ;  /* 0x0000000e0b008224 */ /* 0x000fe200078e0200 */
[----:B------:R-:W-:Y:S01]  /*4740*/  IADD3 R11, PT, PT, -R9, RZ, RZ ;  /* 0x000000ff090b7210 */ /* 0x000fe20007ffe1ff */
[----:B------:R-:W-:Y:S02]  /*4750*/  IMAD R13, R2, R10, R13 ;  /* 0x0000000a020d7224 */ /* 0x000fe400078e020d */
[----:B------:R-:W-:Y:S02]  /*4760*/  @!P0 IMAD R9, R15, R26, R3 ;  /* 0x0000001a0f098224 */ /* 0x000fe400078e0203 */
[----:B------:R-:W-:Y:S02]  /*4770*/  @!P0 IMAD.MOV.U32 R3, RZ, RZ, R0 ;  /* 0x000000ffff038224 */ /* 0x000fe400078e0000 */
[----:B------:R-:W-:Y:S02]  /*4780*/  IMAD R8, R6, R11, R8 ;  /* 0x0000000b06087224 */ /* 0x000fe400078e0208 */
[----:B------:R-:W-:Y:S02]  /*4790*/  IMAD R13, R3, R2, R13 ;  /* 0x00000002030d7224 */ /* 0x000fe400078e020d */
[----:B------:R-:W-:Y:S02]  /*47a0*/  IMAD R8, R9, R6, R8 ;  /* 0x0000000609087224 */ /* 0x000fe400078e0208 */
.L_x_71:
[----:B------:R-:W-:Y:S05]  /*47b0*/  BRA.U UP1, `(.L_x_72) ;  /* 0x0000000101107547 */ /* 0x000fea000b800000 */
[----:B------:R-:W-:Y:S04]  /*47c0*/  MOV R0, UR21 ;  /* 0x0000001500007c02 */ /* 0x000fe80008000f00 */
[----:B------:R-:W-:Y:S04]  /*47d0*/  SHF.L.U32 R3, R0, 0x1f, RZ ;  /* 0x0000001f00037819 */ /* 0x000fe800000006ff */
[----:B------:R-:W3:Y:S02]  /*47e0*/  SYNCS.PHASECHK.TRANS64.TRYWAIT P0, [UR4+0x68], R3 ;  /* 0x00006803ff0075a7 */ /* 0x000ee40008001104 */
[----:B---3--:R-:W-:Y:S05]  /*47f0*/  @!P0 BRA `(.L_x_73) ;  /* 0x0000004400e48947 */ /* 0x008fea0003800000 */
.L_x_72:
[----:B------:R-:W-:Y:S02]  /*4800*/  R2UR UR35, R21 ;  /* 0x00000000152372ca */ /* 0x000fe400000e0000 */
[----:B------:R-:W-:Y:S02]  /*4810*/  R2UR UR34, R20 ;  /* 0x00000000142272ca */ /* 0x000fe400000e0000 */
[----:B------:R-:W-:Y:S02]  /*4820*/  ISETP.NE.U32.AND P2, PT, RZ, UR14, PT ;  /* 0x0000000eff007c0c */ /* 0x000fe4000bf45070 */
[----:B------:R-:W-:Y:S02]  /*4830*/  SHF.L.U32 R12, R32, 0x1f, RZ ;  /* 0x0000001f200c7819 */ /* 0x000fe400000006ff */
[----:B------:R-:W-:Y:S05]  /*4840*/  ISETP.NE.AND.EX P2, PT, RZ, UR15, PT, P2 ;  /* 0x0000000fff007c0c */ /* 0x000fea000bf45320 */
[----:B------:R-:W-:Y:S02]  /*4850*/  USHF.L.U32 UR35, UR35, 0x7, URZ ;  /* 0x0000000723237899 */ /* 0x000fe400080006ff */
[----:B------:R-:W-:Y:S01]  /*4860*/  USHF.L.U32 UR34, UR34, 0x6, URZ ;  /* 0x0000000622227899 */ /* 0x000fe200080006ff */
[----:B------:R-:W-:Y:S11]  /*4870*/  BRA.U !UP3, `(.L_x_74) ;  /* 0x000000010b347547 */ /* 0x000ff6000b800000 */
[----:B------:R-:W-:Y:S01]  /*4880*/  UPLOP3.LUT UP0, UPT, UPT, UPT, UP2, 0x80, 0x8 ;  /* 0x000000000008789c */ /* 0x000fe20003f0f020 */
[----:B---3--:R-:W-:Y:S02]  /*4890*/  HFMA2 R0, -RZ, RZ, 0, 5.9604644775390625e-08 ;  /* 0x00000001ff007431 */ /* 0x008fe400000001ff */
[----:B------:R-:W-:Y:S03]  /*48a0*/  IMAD.MOV.U32 R67, RZ, RZ, 0x1 ;  /* 0x00000001ff437424 */ /* 0x000fe600078e00ff */
[----:B------:R-:W-:Y:S05]  /*48b0*/  PLOP3.LUT P0, PT, PT, PT, UP0, 0x80, 0x8 ;  /* 0x000000000008781c */ /* 0x000fea0003f0f008 */
[----:B------:R-:W3:Y:S01]  /*48c0*/  @UP0 LDCU.64 UR6, c[0x0][0x888] ;  /* 0x00011100ff0607ac */ /* 0x000ee20008000a00 */
[----:B------:R-:W-:Y:S07]  /*48d0*/  @UP0 UIMAD UR5, UR60, UR14, URZ ;  /* 0x0000000e3c0502a4 */ /* 0x000fee000f8e02ff */
[----:B------:R-:W-:Y:S01]  /*48e0*/  @!P0 PRMT R67, R0, 0x7610, R67 ;  /* 0x0000761000438816 */ /* 0x000fe20000000043 */
[----:B---3--:R-:W-:Y:S03]  /*48f0*/  @UP0 UIMAD.WIDE UR6, UR5, 0x4, UR6 ;  /* 0x00000004050608a5 */ /* 0x008fe6000f8e0206 */
[----:B------:R-:W3:Y:S03]  /*4900*/  @!UP0 LDCU UR5, c[0x0][0x880] ;  /* 0x00011000ff0587ac */ /* 0x000ee60008000800 */
[----:B------:R-:W-:Y:S01]  /*4910*/  IMAD.U32 R10, RZ, RZ, UR6 ;  /* 0x00000006ff0a7e24 */ /* 0x000fe2000f8e00ff */
[----:B------:R-:W-:Y:S05]  /*4920*/  MOV R11, UR7 ;  /* 0x00000007000b7c02 */ /* 0x000fea0008000f00 */
[----:B------:R1:W5:Y:S02]  /*4930*/  @P0 LDG.E R35, desc[UR52][R10.64] ;  /* 0x000000340a230981 */ /* 0x000364000c1e1900 */
[----:B-1-3--:R-:W-:Y:S07]  /*4940*/  @!P0 IMAD.U32 R35, RZ, RZ, UR5 ;  /* 0x00000005ff238e24 */ /* 0x00afee000f8e00ff */
.L_x_74:
[----:B-----5:R-:W-:Y:S01]  /*4950*/  @!P2 FSETP.EQ.AND P0, PT, R35, RZ, PT ;  /* 0x000000ff2300a20b */ /* 0x020fe20003f02000 */
[----:B------:R-:W-:Y:S01]  /*4960*/  @!UPT UIADD3 URZ, UPT, UPT, URZ, URZ, URZ ;  /* 0x000000fffffff290 */ /* 0x000fe2000fffe0ff */
[----:B------:R-:W-:Y:S11]  /*4970*/  @!P2 BRA `(.L_x_75) ;  /* 0x000000000014a947 */ /* 0x000ff60003800000 */
[----:B------:R-:W-:Y:S02]  /*4980*/  LOP3.LUT P2, RZ, R67, 0xff, RZ, 0xc0, !PT ;  /* 0x000000ff43ff7812 */ /* 0x000fe4000784c0ff */
[----:B------:R-:W-:Y:S04]  /*4990*/  PLOP3.LUT P0, PT, PT, PT, UP0, 0x80, 0x8 ;  /* 0x000000000008781c */ /* 0x000fe80003f0f008 */
[----:B------:R-:W-:Y:S07]  /*49a0*/  PLOP3.LUT P0, PT, P0, PT, PT, 0x8, 0x80 ;  /* 0x000000000080781c */ /* 0x000fee000070e170 */
[----:B------:R-:W-:Y:S11]  /*49b0*/  @P2 FSETP.EQ.AND P0, PT, R35, RZ, PT ;  /* 0x000000ff2300220b */ /* 0x000ff60003f02000 */
[----:B------:R-:W-:Y:S02]  /*49c0*/  @!UPT UIADD3 URZ, UPT, UPT, URZ, URZ, URZ ;  /* 0x000000fffffff290 */ /* 0x000fe4000fffe0ff */
.L_x_75:
[----:B------:R-:W5:Y:S01]  /*49d0*/  SYNCS.PHASECHK.TRANS64.TRYWAIT P2, [UR4+0x40], R12 ;  /* 0x0000400cff0075a7 */ /* 0x000f620008041104 */
[----:B------:R-:W-:Y:S04]  /*49e0*/  ELECT P4, URZ, PT ;  /* 0x0000000000ff782f */ /* 0x000fe80003880000 */
[----:B------:R-:W-:Y:S11]  /*49f0*/  PLOP3.LUT P4, PT, P0, P4, PT, 0xf2, 0x2f ;  /* 0x00000000002f781c */ /* 0x000ff60000789e72 */
[----:B------:R-:W-:Y:S02]  /*4a00*/  @!UPT UIADD3 URZ, UPT, UPT, URZ, URZ, URZ ;  /* 0x000000fffffff290 */ /* 0x000fe4000fffe0ff */
[----:B--2---:R-:W-:Y:S05]  /*4a10*/  @!P4 IADD3 R9, P0, PT, R36, 0x580, RZ ;  /* 0x000005802409c810 */ /* 0x004fea0007f1e0ff */
[----:B---3--:R-:W-:Y:S01]  /*4a20*/  @!P4 IMAD.X R0, RZ, RZ, R37, P0 ;  /* 0x000000ffff00c224 */ /* 0x008fe200000e0625 */
[----:B-----5:R-:W-:Y:S07]  /*4a30*/  @!P2 BRA `(.L_x_76) ;  /* 0x00000044006ca947 */ /* 0x020fee0003800000 */
.L_x_159:
[----:B------:R-:W-:Y:S01]  /*4a40*/  @!P4 R2UR UR6, R9 ;  /* 0x000000000906c2ca */ /* 0x000fe200000e0000 */
[----:B------:R-:W-:Y:S01]  /*4a50*/  VOTEU.ALL UP1, P4 ;  /* 0x0000000000ff7886 */ /* 0x000fe20002020000 */
[----:B------:R-:W-:Y:S01]  /*4a60*/  @!P4 R2UR UR5, R0 ;  /* 0x000000000005c2ca */ /* 0x000fe200000e0000 */
[----:B------:R-:W-:Y:S01]  /*4a70*/  @!P4 IMAD.MOV.U32 R0, RZ, RZ, 0x2000 ;  /* 0x00002000ff00c424 */ /* 0x000fe200078e00ff */
[----:B------:R-:W-:Y:S01]  /*4a80*/  UMOV UR8, 0x0 ;  /* 0x0000000000087882 */ /* 0x000fe20000000000 */
[----:B------:R-:W-:Y:S01]  /*4a90*/  UMOV UR9, 0x10000000 ;  /* 0x1000000000097882 */ /* 0x000fe20000000000 */
[----:B------:R-:W-:Y:S01]  /*4aa0*/  @!UP1 UIADD3 UR32, UPT, UPT, UR4, 0x200, URZ ;  /* 0x0000020004209890 */ /* 0x000fe2000fffe0ff */
[----:B------:R-:W-:Y:S01]  /*4ab0*/  @!P4 IADD3 R9, P0, PT, R36, 0x580, RZ ;  /* 0x000005802409c810 */ /* 0x000fe20007f1e0ff */
[----:B------:R-:W-:Y:S01]  /*4ac0*/  VOTEU.ALL UP1, P4 ;  /* 0x0000000000ff7886 */ /* 0x000fe20002020000 */
[----:B------:R-:W-:Y:S04]  /*4ad0*/  UMOV UR36, UR60 ;  /* 0x0000003c00247c82 */ /* 0x000fe80008000000 */
[----:B------:R-:W-:Y:S02]  /*4ae0*/  IMAD.U32 R10, RZ, RZ, UR6 ;  /* 0x00000006ff0a7e24 */ /* 0x000fe4000f8e00ff */
[----:B------:R-:W-:Y:S01]  /*4af0*/  IMAD.U32 R11, RZ, RZ, UR5 ;  /* 0x00000005ff0b7e24 */ /* 0x000fe2000f8e00ff */
[----:B------:R-:W-:Y:S02]  /*4b00*/  UPRMT UR5, UR45, 0x654, UR33 ;  /* 0x000006542d057896 */ /* 0x000fe40008000021 */
[----:B------:R-:W-:Y:S02]  /*4b10*/  @!P4 R2UR UR6, R10 ;  /* 0x000000000a06c2ca */ /* 0x000fe400000e0000 */
[----:B------:R-:W-:Y:S11]  /*4b20*/  @!P4 R2UR UR7, R11 ;  /* 0x000000000b07c2ca */ /* 0x000ff600000e0000 */
[----:B------:R-:W-:Y:S02]  /*4b30*/  @!UPT UIADD3 URZ, UPT, UPT, URZ, URZ, URZ ;  /* 0x000000fffffff290 */ /* 0x000fe4000fffe0ff */
[----:B------:R3:W-:Y:S01]  /*4b40*/  @!UP1 UTMALDG.3D [UR32], [UR6], desc[UR8] ;  /* 0x00000820060095b4 */ /* 0x0007e20008011000 */
[----:B------:R5:W-:Y:S01]  /*4b50*/  @!P4 SYNCS.ARRIVE.TRANS64.RED.A0TR RZ, [UR4+0x20], R0 ;  /* 0x00002000ffffc9a7 */ /* 0x000be20008300404 */
[----:B------:R-:W-:Y:S01]  /*4b60*/  SYNCS.ARRIVE.TRANS64.RED.A1T0 RZ, [UR5], RZ ;  /* 0x000000ffffff79a7 */ /* 0x000fe20008100405 */
[----:B-----5:R-:W-:Y:S01]  /*4b70*/  @!P4 IMAD.X R0, RZ, RZ, R37, P0 ;  /* 0x000000ffff00c224 */ /* 0x020fe200000e0625 */
[----:B------:R-:W5:Y:S02]  /*4b80*/  SYNCS.PHASECHK.TRANS64.TRYWAIT P2, [UR4+0x48], R12 ;  /* 0x0000480cff0075a7 */ /* 0x000f640008041104 */
[----:B---3-5:R-:W-:Y:S05]  /*4b90*/  @!P2 BRA `(.L_x_77) ;  /* 0x00000044002ca947 */ /* 0x028fea0003800000 */
.L_x_161:
        /* <DEDUP_REMOVED lines=8> */
[----:B------:R-:W-:Y:S01]  /*4c20*/  @!UP1 UIADD3 UR24, UPT, UPT, UR4, 0x2200, URZ ;  /* 0x0000220004189890 */ /* 0x000fe2000fffe0ff */
[----:B------:R-:W-:Y:S01]  /*4c30*/  VOTEU.ALL UP1, P4 ;  /* 0x0000000000ff7886 */ /* 0x000fe20002020000 */
[----:B------:R-:W-:Y:S01]  /*4c40*/  UMOV UR27, UR35 ;  /* 0x00000023001b7c82 */ /* 0x000fe20008000000 */
[----:B------:R-:W-:Y:S02]  /*4c50*/  UMOV UR28, UR60 ;  /* 0x0000003c001c7c82 */ /* 0x000fe40008000000 */
[----:B------:R-:W-:Y:S02]  /*4c60*/  IMAD.U32 R10, RZ, RZ, UR6 ;  /* 0x00000006ff0a7e24 */ /* 0x000fe4000f8e00ff */
[----:B------:R-:W-:Y:S01]  /*4c70*/  IMAD.U32 R11, RZ, RZ, UR5 ;  /* 0x00000005ff0b7e24 */ /* 0x000fe2000f8e00ff */
[----:B------:R-:W-:Y:S01]  /*4c80*/  UPRMT UR5, UR45, 0x654, UR25 ;  /* 0x000006542d057896 */ /* 0x000fe20008000019 */
[----:B------:R-:W-:Y:S01]  /*4c90*/  @!P4 IMAD.X R20, RZ, RZ, R37, P0 ;  /* 0x000000ffff14c224 */ /* 0x000fe200000e0625 */
[----:B------:R-:W-:Y:S02]  /*4ca0*/  @!P4 R2UR UR6, R10 ;  /* 0x000000000a06c2ca */ /* 0x000fe400000e0000 */
[----:B------:R-:W-:Y:S11]  /*4cb0*/  @!P4 R2UR UR7, R11 ;  /* 0x000000000b07c2ca */ /* 0x000ff600000e0000 */
[----:B------:R-:W-:Y:S02]  /*4cc0*/  @!UPT UIADD3 URZ, UPT, UPT, URZ, URZ, URZ ;  /* 0x000000fffffff290 */ /* 0x000fe4000fffe0ff */
[----:B------:R3:W-:Y:S01]  /*4cd0*/  @!UP1 UTMALDG.3D [UR24], [UR6], desc[UR8] ;  /* 0x00000818060095b4 */ /* 0x0007e20008011000 */
[----:B------:R3:W-:Y:S01]  /*4ce0*/  @!P4 SYNCS.ARRIVE.TRANS64.RED.A0TR RZ, [UR4+0x28], R0 ;  /* 0x00002800ffffc9a7 */ /* 0x0007e20008300404 */
[----:B------:R-:W-:Y:S01]  /*4cf0*/  SYNCS.ARRIVE.TRANS64.RED.A1T0 RZ, [UR5], RZ ;  /* 0x000000ffffff79a7 */ /* 0x000fe20008100405 */
[----:B------:R-:W5:Y:S02]  /*4d00*/  SYNCS.PHASECHK.TRANS64.TRYWAIT P2, [UR4+0x50], R12 ;  /* 0x0000500cff0075a7 */ /* 0x000f640008041104 */
[----:B---3-5:R-:W-:Y:S05]  /*4d10*/  @!P2 BRA `(.L_x_78) ;  /* 0x0000004000e4a947 */ /* 0x028fea0003800000 */
.L_x_163:
[----:B------:R-:W3:Y:S01]  /*4d20*/  LDC.64 R14, c[0x0][0xb10] ;  /* 0x0002c400ff0e7b82 */ /* 0x000ee20000000a00 */
[----:B------:R-:W-:Y:S01]  /*4d30*/  @!P4 R2UR UR6, R21 ;  /* 0x000000001506c2ca */ /* 0x000fe200000e0000 */
[----:B------:R-:W-:Y:S01]  /*4d40*/  VOTEU.ALL UP1, P4 ;  /* 0x0000000000ff7886 */ /* 0x000fe20002020000 */
[----:B------:R-:W-:Y:S01]  /*4d50*/  @!P4 R2UR UR5, R20 ;  /* 0x000000001405c2ca */ /* 0x000fe200000e0000 */
[----:B------:R-:W-:Y:S01]  /*4d60*/  UMOV UR8, 0x0 ;  /* 0x0000000000087882 */ /* 0x000fe20000000000 */
[----:B------:R-:W-:Y:S03]  /*4d70*/  UMOV UR9, 0x10000000 ;  /* 0x1000000000097882 */ /* 0x000fe60000000000 */
[----:B------:R-:W5:Y:S01]  /*4d80*/  LDC.64 R10, c[0x0][0xb18] ;  /* 0x0002c600ff0a7b82 */ /* 0x000f620000000a00 */
[----:B------:R-:W-:Y:S01]  /*4d90*/  @!UP1 UIADD3 UR18, UPT, UPT, UR34, 0x20, URZ ;  /* 0x0000002022129890 */ /* 0x000fe2000fffe0ff */
[----:B------:R-:W-:Y:S01]  /*4da0*/  @P3 SHF.R.U32.HI R24, RZ, 0x10, R29 ;  /* 0x00000010ff183819 */ /* 0x000fe2000001161d */
[----:B------:R-:W-:Y:S01]  /*4db0*/  @!UP1 UIADD3 UR16, UPT, UPT, UR4, 0x4200, URZ ;  /* 0x0000420004109890 */ /* 0x000fe2000fffe0ff */
[----:B------:R-:W-:Y:S01]  /*4dc0*/  VIADD R27, R27, 0x1 ;  /* 0x000000011b1b7836 */ /* 0x000fe20000000000 */
[----:B------:R-:W-:Y:S03]  /*4dd0*/  VOTEU.ALL UP1, P4 ;  /* 0x0000000000ff7886 */ /* 0x000fe60002020000 */
[----:B------:R-:W1:Y:S01]  /*4de0*/  @!P1 LDC R0, c[0x0][0xb20] ;  /* 0x0002c800ff009b82 */ /* 0x000e620000000800 */
[----:B------:R-:W-:Y:S01]  /*4df0*/  UMOV UR19, UR35 ;  /* 0x0000002300137c82 */ /* 0x000fe20008000000 */
[----:B------:R-:W-:Y:S01]  /*4e00*/  IMAD.U32 R20, RZ, RZ, UR6 ;  /* 0x00000006ff147e24 */ /* 0x000fe2000f8e00ff */
[----:B------:R-:W-:Y:S05]  /*4e10*/  UMOV UR20, UR60 ;  /* 0x0000003c00147c82 */ /* 0x000fea0008000000 */
[----:B--2---:R-:W2:Y:S01]  /*4e20*/  @!P1 LDC R3, c[0x0][0xb0c] ;  /* 0x0002c300ff039b82 */ /* 0x004ea20000000800 */
[----:B------:R-:W-:Y:S01]  /*4e30*/  IMAD.U32 R21, RZ, RZ, UR5 ;  /* 0x00000005ff157e24 */ /* 0x000fe2000f8e00ff */
[----:B------:R-:W-:Y:S01]  /*4e40*/  UPRMT UR5, UR45, 0x654, UR17 ;  /* 0x000006542d057896 */ /* 0x000fe20008000011 */
[----:B------:R-:W-:Y:S01]  /*4e50*/  @!P4 R2UR UR6, R20 ;  /* 0x000000001406c2ca */ /* 0x000fe200000e0000 */
[----:B------:R-:W-:Y:S02]  /*4e60*/  @!P4 IMAD.MOV.U32 R20, RZ, RZ, 0x2000 ;  /* 0x00002000ff14c424 */ /* 0x000fe400078e00ff */
[----:B------:R-:W-:Y:S11]  /*4e70*/  @!P4 R2UR UR7, R21 ;  /* 0x000000001507c2ca */ /* 0x000ff600000e0000 */
[----:B------:R-:W-:Y:S02]  /*4e80*/  @!UPT UIADD3 URZ, UPT, UPT, URZ, URZ, URZ ;  /* 0x000000fffffff290 */ /* 0x000fe4000fffe0ff */
[----:B------:R1:W-:Y:S01]  /*4e90*/  @!UP1 UTMALDG.3D [UR16], [UR6], desc[UR8] ;  /* 0x00000810060095b4 */ /* 0x0003e20008011000 */
[----:B------:R1:W-:Y:S01]  /*4ea0*/  @!P4 SYNCS.ARRIVE.TRANS64.RED.A0TR RZ, [UR4+0x30], R20 ;  /* 0x00003014ffffc9a7 */ /* 0x0003e20008300404 */
[----:B--2---:R-:W-:Y:S01]  /*4eb0*/  @!P1 ISETP.NE.AND P2, PT, R3, 0x1, PT ;  /* 0x000000010300980c */ /* 0x004fe20003f45270 */
[C---:B---3--:R-:W-:Y:S01]  /*4ec0*/  @!P1 IMAD.HI.U32 R14, R13.reuse, R14, RZ ;  /* 0x0000000e0d0e9227 */ /* 0x048fe200078e00ff */
[----:B-----5:R-:W-:Y:S03]  /*4ed0*/  @!P1 ISETP.NE.AND P0, PT, R10, 0x1, PT ;  /* 0x000000010a00980c */ /* 0x020fe60003f05270 */
[C---:B------:R-:W-:Y:S01]  /*4ee0*/  @!P1 IMAD.HI.U32 R11, R8.reuse, R11, RZ ;  /* 0x0000000b080b9227 */ /* 0x040fe200078e00ff */
[----:B------:R-:W-:Y:S04]  /*4ef0*/  @!P1 SHF.R.U32.HI R14, RZ, R15, R14 ;  /* 0x0000000fff0e9219 */ /* 0x000fe8000001160e */
[----:B-1----:R-:W-:Y:S01]  /*4f00*/  @!P1 SHF.R.U32.HI R9, RZ, R0, R11 ;  /* 0x00000000ff099219 */ /* 0x002fe2000001160b */
[----:B------:R-:W-:Y:S01]  /*4f10*/  SYNCS.ARRIVE.TRANS64.RED.A1T0 RZ, [UR5], RZ ;  /* 0x000000ffffff79a7 */ /* 0x000fe20008100405 */
[----:B------:R-:W-:Y:S02]  /*4f20*/  @!P1 SEL R14, R13, R14, !P2 ;  /* 0x0000000e0d0e9207 */ /* 0x000fe40005000000 */
[----:B------:R-:W-:Y:S01]  /*4f30*/  @!P1 SEL R9, R8, R9, !P0 ;  /* 0x0000000908099207 */ /* 0x000fe20004000000 */
[----:B------:R-:W1:Y:S04]  /*4f40*/  SYNCS.PHASECHK.TRANS64.TRYWAIT P5, [UR4+0x58], R12 ;  /* 0x0000580cff0075a7 */ /* 0x000e6800080a1104 */
[----:B------:R-:W-:Y:S02]  /*4f50*/  @!P1 IMAD.IADD R0, R9, 0x1, -R14 ;  /* 0x0000000109009824 */ /* 0x000fe400078e0a0e */
[----:B------:R-:W-:Y:S02]  /*4f60*/  @!P1 IMAD.IADD R9, R14, 0x1, -R9 ;  /* 0x000000010e099824 */ /* 0x000fe400078e0a09 */
[----:B------:R-:W-:Y:S02]  /*4f70*/  @!P1 IMAD R13, R0, R3, R13 ;  /* 0x00000003000d9224 */ /* 0x000fe400078e020d */
[----:B------:R-:W-:Y:S01]  /*4f80*/  @!P1 IMAD R8, R9, R10, R8 ;  /* 0x0000000a09089224 */ /* 0x000fe200078e0208 */
[----:B-1----:R-:W-:Y:S06]  /*4f90*/  @!P5 BRA `(.L_x_79) ;  /* 0x00000040005cd947 */ /* 0x002fec0003800000 */
.L_x_165:
[----:B-1----:R-:W-:Y:S01]  /*4fa0*/  @!P4 IADD3 R3, P0, PT, R36, 0x580, RZ ;  /* 0x000005802403c810 */ /* 0x002fe20007f1e0ff */
[----:B------:R-:W-:Y:S01]  /*4fb0*/  VOTEU.ALL UP1, P4 ;  /* 0x0000000000ff7886 */ /* 0x000fe20002020000 */
[----:B------:R-:W-:Y:S01]  /*4fc0*/  UMOV UR18, 0x0 ;  /* 0x0000000000127882 */ /* 0x000fe20000000000 */
[----:B------:R-:W-:Y:S01]  /*4fd0*/  UMOV UR19, 0x10000000 ;  /* 0x1000000000137882 */ /* 0x000fe20000000000 */
[----:B------:R-:W-:Y:S01]  /*4fe0*/  @!P4 R2UR UR6, R3 ;  /* 0x000000000306c2ca */ /* 0x000fe200000e0000 */
[----:B------:R-:W-:Y:S01]  /*4ff0*/  @!P4 IMAD.X R0, RZ, RZ, R37, P0 ;  /* 0x000000ffff00c224 */ /* 0x000fe200000e0625 */
[----:B------:R-:W-:Y:S01]  /*5000*/  @!UP1 UIADD3 UR10, UPT, UPT, UR34, 0x30, URZ ;  /* 0x00000030220a9890 */ /* 0x000fe2000fffe0ff */
[C---:B------:R-:W-:Y:S01]  /*5010*/  ISETP.NE.AND P0, PT, R27.reuse, 0x2, PT ;  /* 0x000000021b00780c */ /* 0x040fe20003f05270 */
[----:B------:R-:W-:Y:S01]  /*5020*/  @!UP1 UIADD3 UR8, UPT, UPT, UR4, 0x6200, URZ ;  /* 0x0000620004089890 */ /* 0x000fe2000fffe0ff */
[----:B------:R-:W-:Y:S01]  /*5030*/  LOP3.LUT R32, R32, 0x1, RZ, 0x3c, !PT ;  /* 0x0000000120207812 */ /* 0x000fe200078e3cff */
[----:B------:R-:W-:Y:S01]  /*5040*/  @!UP1 UIADD3 UR9, UPT, UPT, UR4, 0x38, URZ ;  /* 0x0000003804099890 */ /* 0x000fe2000fffe0ff */
[----:B------:R-:W-:Y:S01]  /*5050*/  @!P4 R2UR UR5, R0 ;  /* 0x000000000005c2ca */ /* 0x000fe200000e0000 */
[----:B------:R-:W-:Y:S01]  /*5060*/  VOTEU.ALL UP1, P4 ;  /* 0x0000000000ff7886 */ /* 0x000fe20002020000 */
[----:B------:R-:W-:Y:S01]  /*5070*/  UMOV UR11, UR35 ;  /* 0x00000023000b7c82 */ /* 0x000fe20008000000 */
[----:B------:R-:W-:Y:S01]  /*5080*/  UMOV UR12, UR60 ;  /* 0x0000003c000c7c82 */ /* 0x000fe20008000000 */
[----:B------:R-:W-:Y:S01]  /*5090*/  @P3 R2UR UR60, R24 ;  /* 0x00000000183c32ca */ /* 0x000fe200000e0000 */
[----:B------:R-:W-:Y:S01]  /*50a0*/  IMAD.IADD R20, R8, 0x1, R66 ;  /* 0x0000000108147824 */ /* 0x000fe200078e0242 */
[----:B------:R-:W-:Y:S01]  /*50b0*/  SEL R0, RZ, 0x1, P0 ;  /* 0x00000001ff007807 */ /* 0x000fe20000000000 */
[----:B------:R-:W-:Y:S01]  /*50c0*/  IMAD.U32 R10, RZ, RZ, UR6 ;  /* 0x00000006ff0a7e24 */ /* 0x000fe2000f8e00ff */
[----:B------:R-:W-:Y:S01]  /*50d0*/  SEL R27, R27, RZ, P0 ;  /* 0x000000ff1b1b7207 */ /* 0x000fe20000000000 */
[----:B------:R-:W-:Y:S01]  /*50e0*/  IMAD.IADD R21, R13, 0x1, R68 ;  /* 0x000000010d157824 */ /* 0x000fe200078e0244 */
[----:B------:R-:W-:Y:S02]  /*50f0*/  LOP3.LUT R25, R25, R0, RZ, 0x3c, !PT ;  /* 0x0000000019197212 */ /* 0x000fe400078e3cff */
[----:B------:R-:W-:Y:S01]  /*5100*/  @!P4 R2UR UR6, R10 ;  /* 0x000000000a06c2ca */ /* 0x000fe200000e0000 */
[----:B------:R-:W-:Y:S05]  /*5110*/  IMAD.U32 R11, RZ, RZ, UR5 ;  /* 0x00000005ff0b7e24 */ /* 0x000fea000f8e00ff */
[----:B------:R-:W-:Y:S11]  /*5120*/  @!P4 R2UR UR7, R11 ;  /* 0x000000000b07c2ca */ /* 0x000ff600000e0000 */
[----:B------:R-:W-:Y:S02]  /*5130*/  @!UPT UIADD3 URZ, UPT, UPT, URZ, URZ, URZ ;  /* 0x000000fffffff290 */ /* 0x000fe4000fffe0ff */
[----:B------:R3:W-:Y:S01]  /*5140*/  @!UP1 UTMALDG.3D [UR8], [UR6], desc[UR18] ;  /* 0x00001208060095b4 */ /* 0x0007e20008011000 */
[----:B------:R3:W-:Y:S01]  /*5150*/  @!P4 SYNCS.ARRIVE.TRANS64.RED.A0TR RZ, [UR4+0x38], R23 ;  /* 0x00003817ffffc9a7 */ /* 0x0007e20008300404 */
[----:B------:R-:W-:Y:S01]  /*5160*/  UPLOP3.LUT UP1, UPT, UPT, UPT, UPT, 0x80, 0x8 ;  /* 0x000000000008789c */ /* 0x000fe20003f2f070 */
[----:B------:R-:W-:Y:S01]  /*5170*/  SYNCS.ARRIVE.TRANS64.RED.A1T0 RZ, [UR13], RZ ;  /* 0x000000ffffff79a7 */ /* 0x000fe2000810040d */
[----:B------:R-:W-:Y:S09]  /*5180*/  @P3 BRA `(.L_x_80) ;  /* 0xfffffff000903947 */ /* 0x000ff2000383ffff */
[----:B------:R-:W-:-:S04]  /*5190*/  SHF.L.U32 R3, R32, 0x1f, RZ ;  /* 0x0000001f20037819 */ /* 0x000fc800000006ff */
[----:B------:R-:W1:Y:S02]  /*51a0*/  SYNCS.PHASECHK.TRANS64.TRYWAIT P0, [UR4+0x40], R3 ;  /* 0x00004003ff0075a7 */ /* 0x000e640008001104 */
[----:B-1----:R-:W-:Y:S05]  /*51b0*/  @!P0 BRA `(.L_x_81) ;  /* 0x0000003c00ec8947 */ /* 0x002fea0003800000 */
.L_x_167:
[----:B------:R-:W2:Y:S02]  /*51c0*/  SYNCS.PHASECHK.TRANS64.TRYWAIT P0, [UR4+0x48], R3 ;  /* 0x00004803ff0075a7 */ /* 0x000ea40008001104 */
[----:B--2---:R-:W-:Y:S05]  /*51d0*/  @!P0 BRA `(.L_x_82) ;  /* 0x0000003c00fc8947 */ /* 0x004fea0003800000 */
.L_x_169:
[----:B------:R-:W2:Y:S02]  /*51e0*/  SYNCS.PHASECHK.TRANS64.TRYWAIT P0, [UR4+0x50], R3 ;  /* 0x00005003ff0075a7 */ /* 0x000ea40008001104 */
[----:B--2---:R-:W-:Y:S05]  /*51f0*/  @!P0 BRA `(.L_x_83) ;  /* 0x00000040000c8947 */ /* 0x004fea0003800000 */
.L_x_171:
[----:B-1----:R-:W-:-:S07]  /*5200*/  MOV R0, UR4 ;  /* 0x0000000400007c02 */ /* 0x002fce0008000f00 */
.L_x_84:
[----:B-1----:R-:W-:-:S04]  /*5210*/  SHF.L.U32 R3, R32, 0x1f, RZ ;  /* 0x0000001f20037819 */ /* 0x002fc800000006ff */
[----:B------:R1:W2:Y:S03]  /*5220*/  SYNCS.PHASECHK.TRANS64.TRYWAIT P0, [R0+URZ+0x58], R3 ;  /* 0x00005803000075a7 */ /* 0x0002a600080011ff */
[----:B--2---:R-:W-:Y:S05]  /*5230*/  @!P0 NANOSLEEP.SYNCS 0x989680 ;  /* 0x009896800000895d */ /* 0x004fea0003900000 */
[----:B------:R-:W2:Y:S02]  /*5240*/  @!P0 SYNCS.PHASECHK.TRANS64 P0, [R0+URZ+0x58], R3 ;  /* 0x00005803000085a7 */ /* 0x000ea400080010ff */
[----:B--23--:R-:W-:Y:S05]  /*5250*/  @P0 EXIT ;  /* 0x000000000000094d */ /* 0x00cfea0003800000 */
[----:B------:R-:W-:Y:S05]  /*5260*/  BRA `(.L_x_84) ;  /* 0xfffffffc00e87947 */ /* 0x000fea000383ffff */
.L_x_69:
[----:B------:R-:W-:-:S06]  /*5270*/  UISETP.GE.AND UP1, UPT, UR10, 0x4, UPT ;  /* 0x000000040a00788c */ /* 0x000fcc000bf26270 */
[----:B------:R-:W-:-:S13]  /*5280*/  PLOP3.LUT P0, PT, PT, PT, UP1, 0x80, 0x8 ;  /* 0x000000000008781c */ /* 0x000fda0003f0f018 */
[----:B------:R-:W-:Y:S05]  /*5290*/  @!P0 EXIT ;  /* 0x000000000000894d */ /* 0x000fea0003800000 */
[----:B------:R-:W-:Y:S01]  /*52a0*/  BAR.SYNC.DEFER_BLOCKING 0x6, 0xa0 ;  /* 0x0182800000007b1d */ /* 0x000fe20000010000 */
[C---:B------:R-:W-:Y:S01]  /*52b0*/  IMAD.SHL.U32 R3, R81.reuse, 0x10, RZ ;  /* 0x0000001051037824 */ /* 0x040fe200078e00ff */
[C---:B------:R-:W-:Y:S01]  /*52c0*/  SHF.L.U32 R33, R81.reuse, 0x10, RZ ;  /* 0x0000001051217819 */ /* 0x040fe200000006ff */
[C---:B------:R-:W-:Y:S01]  /*52d0*/  IMAD.SHL.U32 R80, R81.reuse, 0x2, RZ ;  /* 0x0000000251507824 */ /* 0x040fe200078e00ff */
[----:B------:R-:W-:Y:S01]  /*52e0*/  LOP3.LUT R82, R81, 0x60, RZ, 0xc0, !PT ;  /* 0x0000006051527812 */ /* 0x000fe200078ec0ff */
[----:B------:R-:W-:Y:S01]  /*52f0*/  HFMA2 R77, -RZ, RZ, 0, 5.9604644775390625e-08 ;  /* 0x00000001ff4d7431 */ /* 0x000fe200000001ff */
[----:B------:R-:W-:Y:S02]  /*5300*/  UMOV UR36, 0x400 ;  /* 0x0000040000247882 */ /* 0x000fe40000000000 */
[----:B------:R-:W1:Y:S01]  /*5310*/  LDC R71, c[0x0][0x370] ;  /* 0x0000dc00ff477b82 */ /* 0x000e620000000800 */
[----:B------:R-:W-:Y:S01]  /*5320*/  ULEA UR36, UR45, UR36, 0x18 ;  /* 0x000000242d247291 */ /* 0x000fe2000f8ec0ff */
[----:B------:R-:W-:Y:S01]  /*5330*/  LOP3.LUT R5, R3, 0x60, RZ, 0xc0, !PT ;  /* 0x0000006003057812 */ /* 0x000fe200078ec0ff */
[----:B------:R-:W-:Y:S01]  /*5340*/  HFMA2 R75, -RZ, RZ, 0, 0 ;  /* 0x00000000ff4b7431 */ /* 0x000fe200000001ff */
[----:B------:R-:W-:Y:S01]  /*5350*/  LOP3.LUT R79, R81, 0x2, RZ, 0xc0, !PT ;  /* 0x00000002514f7812 */ /* 0x000fe200078ec0ff */
[----:B------:R-:W-:Y:S01]  /*5360*/  UIADD3 UR4, UPT, UPT, UR36, 0x200, URZ ;  /* 0x0000020024047890 */ /* 0x000fe2000fffe0ff */
[----:B------:R-:W-:Y:S01]  /*5370*/  LOP3.LUT R80, R5, 0xc, R80, 0xf8, !PT ;  /* 0x0000000c05507812 */ /* 0x000fe200078ef850 */
[----:B------:R-:W-:Y:S01]  /*5380*/  IMAD.MOV.U32 R30, RZ, RZ, RZ ;  /* 0x000000ffff1e7224 */ /* 0x000fe200078e00ff */
[----:B------:R-:W2:Y:S01]  /*5390*/  LDC R28, c[0x0][0xb0c] ;  /* 0x0002c300ff1c7b82 */ /* 0x000ea20000000800 */
[----:B------:R-:W-:Y:S01]  /*53a0*/  LOP3.LUT R33, R33, 0x600000, RZ, 0xc0, !PT ;  /* 0x0060000021217812 */ /* 0x000fe200078ec0ff */
[----:B------:R-:W-:Y:S01]  /*53b0*/  IMAD.MOV.U32 R85, RZ, RZ, RZ ;  /* 0x000000ffff557224 */ /* 0x000fe200078e00ff */
[----:B------:R-:W-:Y:S01]  /*53c0*/  LOP3.LUT R80, R80, 0x790, R3, 0xf8, !PT ;  /* 0x0000079050507812 */ /* 0x000fe200078ef803 */
[----:B------:R-:W-:Y:S01]  /*53d0*/  IMAD.U32 R73, RZ, RZ, UR4 ;  /* 0x00000004ff497e24 */ /* 0x000fe2000f8e00ff */
[----:B------:R-:W-:Y:S01]  /*53e0*/  LOP3.LUT R81, R81, 0x4, RZ, 0xc0, !PT ;  /* 0x0000000451517812 */ /* 0x000fe200078ec0ff */
[----:B------:R-:W4:Y:S01]  /*53f0*/  LDCU.64 UR50, c[0x0][0x348] ;  /* 0x00006900ff3277ac */ /* 0x000f220008000a00 */
[----:B------:R-:W-:Y:S01]  /*5400*/  MOV R76, RZ ;  /* 0x000000ff004c7202 */ /* 0x000fe20000000f00 */
[----:B------:R-:W1:Y:S01]  /*5410*/  LDC R69, c[0x0][0xb20] ;  /* 0x0002c800ff457b82 */ /* 0x000e620000000800 */
[----:B------:R-:W3:Y:S01]  /*5420*/  LDS R0, [UR36+0x120] ;  /* 0x00012024ff007984 */ /* 0x000ee20008000800 */
[----:B------:R-:W-:Y:S01]  /*5430*/  IMAD R80, R80, 0x4, R73 ;  /* 0x0000000450507824 */ /* 0x000fe200078e0249 */
[----:B------:R-:W1:Y:S03]  /*5440*/  LDCU.64 UR46, c[0x0][0x888] ;  /* 0x00011100ff2e77ac */ /* 0x000e660008000a00 */
[--C-:B------:R-:W-:Y:S01]  /*5450*/  IMAD R79, R79, -0x10, R80.reuse ;  /* 0xfffffff04f4f7824 */ /* 0x100fe200078e0250 */
[----:B------:R-:W1:Y:S01]  /*5460*/  LDCU.64 UR48, c[0x0][0x890] ;  /* 0x00011200ff3077ac */ /* 0x000e620008000a00 */
[----:B------:R-:W1:Y:S01]  /*5470*/  LDC R27, c[0x0][0xb30] ;  /* 0x0002cc00ff1b7b82 */ /* 0x000e620000000800 */
[----:B------:R-:W-:Y:S01]  /*5480*/  IMAD R78, R81, -0x10, R80 ;  /* 0xfffffff0514e7824 */ /* 0x000fe200078e0250 */
[----:B------:R-:W-:Y:S01]  /*5490*/  UMOV UR39, URZ ;  /* 0x000000ff00277c82 */ /* 0x000fe20008000000 */
[----:B------:R-:W-:-:S05]  /*54a0*/  UMOV UR37, URZ ;  /* 0x000000ff00257c82 */ /* 0x000fca0008000000 */
[----:B------:R-:W1:Y:S08]  /*54b0*/  LDC.64 R64, c[0x0][0xb10] ;  /* 0x0002c400ff407b82 */ /* 0x000e700000000a00 */
[----:B------:R-:W1:Y:S08]  /*54c0*/  LDC.64 R24, c[0x0][0xb18] ;  /* 0x0002c600ff187b82 */ /* 0x000e700000000a00 */
[----:B------:R-:W1:Y:S08]  /*54d0*/  LDC.64 R22, c[0x0][0xb28] ;  /* 0x0002ca00ff167b82 */ /* 0x000e700000000a00 */
[----:B------:R-:W1:Y:S01]  /*54e0*/  LDC.64 R62, c[0x0][0x8b0] ;  /* 0x00022c00ff3e7b82 */ /* 0x000e620000000a00 */
[----:B---3--:R-:W-:-:S07]  /*54f0*/  IMAD.IADD R33, R0, 0x1, R33 ;  /* 0x0000000100217824 */ /* 0x008fce00078e0221 */
[----:B------:R-:W3:Y:S08]  /*5500*/  LDC.64 R60, c[0x0][0x8a8] ;  /* 0x00022a00ff3c7b82 */ /* 0x000ef00000000a00 */
[----:B--2-4-:R-:W1:Y:S02]  /*5510*/  LDC R70, c[0x0][0x374] ;  /* 0x0000dd00ff467b82 */ /* 0x014e640000000800 */
.L_x_128:
[----:B------:R-:W-:Y:S02]  /*5520*/  LEA R0, R85, UR36, 0x3 ;  /* 0x0000002455007c11 */ /* 0x000fe4000f8e18ff */
[----:B------:R-:W-:Y:S02]  /*5530*/  SHF.L.U32 R3, R75, 0x1f, RZ ;  /* 0x0000001f4b037819 */ /* 0x000fe400000006ff */
[----:B-1----:R-:W-:Y:S02]  /*5540*/  LEA R16, R85, UR36, 0x4 ;  /* 0x0000002455107c11 */ /* 0x002fe4000f8e20ff */
[----:B------:R-:W2:Y:S02]  /*5550*/  SYNCS.PHASECHK.TRANS64.TRYWAIT P0, [R0+URZ+0x70], R3 ;  /* 0x00007003000075a7 */ /* 0x000ea400080011ff */
[----:B--23--:R-:W-:Y:S05]  /*5560*/  @!P0 BRA `(.L_x_85) ;  /* 0x0000003c00488947 */ /* 0x00cfea0003800000 */
.L_x_172:
[----:B------:R-:W4:Y:S01]  /*5570*/  LDC.64 R12, c[0x0][0xb10] ;  /* 0x0002c400ff0c7b82 */ /* 0x000f220000000a00 */
[----:B------:R-:W3:Y:S01]  /*5580*/  LDS.128 R16, [R16+0x100] ;  /* 0x0001000010107984 */ /* 0x000ee20000000c00 */
[----:B-1----:R-:W-:Y:S01]  /*5590*/  ISETP.NE.AND P1, PT, R27, 0x1, PT ;  /* 0x000000011b00780c */ /* 0x002fe20003f25270 */
[----:B--2---:R-:W-:Y:S01]  /*55a0*/  VIADD R0, R0, 0x80 ;  /* 0x0000008000007836 */ /* 0x004fe20000000000 */
[----:B------:R-:W-:Y:S04]  /*55b0*/  ISETP.GE.AND P0, PT, R26, 0x1, PT ;  /* 0x000000011a00780c */ /* 0x000fe80003f06270 */
[----:B------:R-:W1:Y:S01]  /*55c0*/  LDC.64 R10, c[0x0][0xb18] ;  /* 0x0002c600ff0a7b82 */ /* 0x000e620000000a00 */
[----:B------:R-:W-:Y:S01]  /*55d0*/  PRMT R0, RZ, 0x654, R0 ;  /* 0x00000654ff007816 */ /* 0x000fe20000000000 */
[----:B------:R-:W-:Y:S01]  /*55e0*/  @!PT LDS RZ, [RZ] ;  /* 0x00000000fffff984 */ /* 0x000fe20000000800 */
[----:B------:R-:W-:Y:S01]  /*55f0*/  @!PT LDS RZ, [RZ] ;  /* 0x00000000fffff984 */ /* 0x000fe20000000800 */
[----:B------:R-:W-:Y:S01]  /*5600*/  @!PT LDS RZ, [RZ] ;  /* 0x00000000fffff984 */ /* 0x000fe20000000800 */
[----:B------:R-:W-:Y:S01]  /*5610*/  @!PT LDS RZ, [RZ] ;  /* 0x00000000fffff984 */ /* 0x000fe20000000800 */
[----:B------:R2:W-:Y:S06]  /*5620*/  MEMBAR.ALL.CTA ;  /* 0x0000000000007992 */ /* 0x0005ec0000008000 */
[----:B--2---:R-:W2:Y:S01]  /*5630*/  FENCE.VIEW.ASYNC.S ;  /* 0x00000000000073c6 */ /* 0x004ea20000000000 */
[----:B------:R-:W1:Y:S08]  /*5640*/  @!P1 LDC R14, c[0x0][0xb20] ;  /* 0x0002c800ff0e9b82 */ /* 0x000e700000000800 */
[----:B------:R-:W1:Y:S01]  /*5650*/  @!P1 LDC R9, c[0x0][0xb0c] ;  /* 0x0002c300ff099b82 */ /* 0x000e620000000800 */
[----:B--2---:R2:W-:Y:S01]  /*5660*/  SYNCS.ARRIVE.TRANS64.RED.A1T0 RZ, [R0+URZ], RZ ;  /* 0x000000ff00ff79a7 */ /* 0x0045e200081004ff */
[----:B---3--:R-:W-:Y:S04]  /*5670*/  LOP3.LUT P4, RZ, R18, 0x1, RZ, 0xc0, !PT ;  /* 0x0000000112ff7812 */ /* 0x008fe8000788c0ff */
[----:B------:R-:W-:Y:S09]  /*5680*/  P2R R83, PR, RZ, 0x10 ;  /* 0x00000010ff537803 */ /* 0x000ff20000000000 */
[----:B------:R-:W-:Y:S02]  /*5690*/  @P4 MOV R31, R16 ;  /* 0x00000010001f4202 */ /* 0x000fe40000000f00 */
[----:B------:R-:W-:Y:S01]  /*56a0*/  @P4 LOP3.LUT R29, R17, 0xffff, RZ, 0xc0, !PT ;  /* 0x0000ffff111d4812 */ /* 0x000fe200078ec0ff */
[----:B--2-4-:R-:W-:Y:S06]  /*56b0*/  @!P0 BRA `(.L_x_86) ;  /* 0x0000000000a48947 */ /* 0x014fec0003800000 */
[----:B------:R-:W-:Y:S01]  /*56c0*/  IMAD.HI.U32 R36, R70, R25, RZ ;  /* 0x0000001946247227 */ /* 0x000fe200078e00ff */
[----:B------:R-:W-:Y:S02]  /*56d0*/  ISETP.NE.AND P0, PT, R24, 0x1, PT ;  /* 0x000000011800780c */ /* 0x000fe40003f05270 */
[----:B------:R-:W-:Y:S01]  /*56e0*/  ISETP.NE.AND P2, PT, R26, 0x1, PT ;  /* 0x000000011a00780c */ /* 0x000fe20003f45270 */
[-C--:B------:R-:W-:Y:S01]  /*56f0*/  IMAD.HI.U32 R34, R71, R64.reuse, RZ ;  /* 0x0000004047227227 */ /* 0x080fe200078e00ff */
[----:B------:R-:W-:Y:S02]  /*5700*/  SHF.R.U32.HI R37, RZ, R69, R36 ;  /* 0x00000045ff257219 */ /* 0x000fe40000011624 */
[----:B------:R-:W-:Y:S01]  /*5710*/  ISETP.NE.AND P3, PT, R28, 0x1, PT ;  /* 0x000000011c00780c */ /* 0x000fe20003f65270 */
[----:B------:R-:W-:Y:S01]  /*5720*/  IMAD.HI.U32 R40, R29, R25, RZ ;  /* 0x000000191d287227 */ /* 0x000fe200078e00ff */
[----:B------:R-:W-:Y:S02]  /*5730*/  SHF.R.U32.HI R34, RZ, R65, R34 ;  /* 0x00000041ff227219 */ /* 0x000fe40000011622 */
[----:B------:R-:W-:Y:S01]  /*5740*/  SEL R3, R70, R37, !P0 ;  /* 0x0000002546037207 */ /* 0x000fe20004000000 */
[----:B------:R-:W-:Y:S01]  /*5750*/  IMAD.HI.U32 R38, R31, R64, RZ ;  /* 0x000000401f267227 */ /* 0x000fe200078e00ff */
[----:B------:R-:W-:Y:S03]  /*5760*/  SEL R7, R71, R34, !P3 ;  /* 0x0000002247077207 */ /* 0x000fe60005800000 */
[-C--:B------:R-:W-:Y:S01]  /*5770*/  IMAD.HI.U32 R34, R3, R22.reuse, RZ ;  /* 0x0000001603227227 */ /* 0x080fe200078e00ff */
[----:B------:R-:W-:Y:S03]  /*5780*/  SHF.R.U32.HI R38, RZ, R65, R38 ;  /* 0x00000041ff267219 */ /* 0x000fe60000011626 */
[----:B------:R-:W-:Y:S01]  /*5790*/  IMAD.HI.U32 R36, R7, R22, RZ ;  /* 0x0000001607247227 */ /* 0x000fe200078e00ff */
[----:B------:R-:W-:Y:S02]  /*57a0*/  @P2 SHF.R.U32.HI R3, RZ, R23, R34 ;  /* 0x00000017ff032219 */ /* 0x000fe40000011622 */
[----:B------:R-:W-:Y:S02]  /*57b0*/  SHF.R.U32.HI R34, RZ, R69, R40 ;  /* 0x00000045ff227219 */ /* 0x000fe40000011628 */
[----:B------:R-:W-:Y:S01]  /*57c0*/  @P2 SHF.R.U32.HI R7, RZ, R23, R36 ;  /* 0x00000017ff072219 */ /* 0x000fe20000011624 */
[C---:B------:R-:W-:Y:S01]  /*57d0*/  IMAD R2, R26.reuse, R3, RZ ;  /* 0x000000031a027224 */ /* 0x040fe200078e02ff */
[----:B------:R-:W-:Y:S02]  /*57e0*/  SEL R5, R29, R34, !P0 ;  /* 0x000000221d057207 */ /* 0x000fe40004000000 */
[----:B------:R-:W-:Y:S01]  /*57f0*/  SEL R3, R31, R38, !P3 ;  /* 0x000000261f037207 */ /* 0x000fe20005800000 */
[----:B------:R-:W-:Y:S01]  /*5800*/  IMAD R4, R26, R7, RZ ;  /* 0x000000071a047224 */ /* 0x000fe200078e02ff */
[C---:B------:R-:W-:Y:S01]  /*5810*/  ISETP.GE.AND P0, PT, R5.reuse, R2, PT ;  /* 0x000000020500720c */ /* 0x040fe20003f06270 */
[----:B------:R-:W-:Y:S03]  /*5820*/  IMAD.HI.U32 R6, R5, R22, RZ ;  /* 0x0000001605067227 */ /* 0x000fe600078e00ff */
[----:B------:R-:W-:Y:S01]  /*5830*/  ISETP.GE.OR P0, PT, R3, R4, P0 ;  /* 0x000000040300720c */ /* 0x000fe20000706670 */
[----:B------:R-:W-:Y:S01]  /*5840*/  IMAD.MOV R4, RZ, RZ, -R3 ;  /* 0x000000ffff047224 */ /* 0x000fe200078e0a03 */
[-C--:B------:R-:W-:Y:S03]  /*5850*/  SHF.R.U32.HI R6, RZ, R23.reuse, R6 ;  /* 0x00000017ff067219 */ /* 0x080fe60000011606 */
[----:B------:R-:W-:Y:S01]  /*5860*/  IMAD R31, R28, R4, R31 ;  /* 0x000000041c1f7224 */ /* 0x000fe200078e021f */
[----:B------:R-:W-:Y:S05]  /*5870*/  SEL R15, R5, R6, !P2 ;  /* 0x00000006050f7207 */ /* 0x000fea0005000000 */
[----:B------:R-:W-:Y:S02]  /*5880*/  IMAD.MOV R6, RZ, RZ, -R15 ;  /* 0x000000ffff067224 */ /* 0x000fe400078e0a0f */
[C---:B------:R-:W-:Y:S04]  /*5890*/  @!P0 IMAD.HI.U32 R2, R3.reuse, R22, RZ ;  /* 0x0000001603028227 */ /* 0x040fe800078e00ff */
[----:B------:R-:W-:Y:S01]  /*58a0*/  IMAD R6, R26, R6, R5 ;  /* 0x000000061a067224 */ /* 0x000fe200078e0205 */
[----:B------:R-:W-:Y:S04]  /*58b0*/  @!P0 SHF.R.U32.HI R2, RZ, R23, R2 ;  /* 0x00000017ff028219 */ /* 0x000fe80000011602 */
[----:B------:R-:W-:Y:S02]  /*58c0*/  @!P0 SEL R0, R3, R2, !P2 ;  /* 0x0000000203008207 */ /* 0x000fe40005000000 */
[----:B------:R-:W-:Y:S02]  /*58d0*/  IADD3 R2, PT, PT, -R5, RZ, RZ ;  /* 0x000000ff05027210 */ /* 0x000fe40007ffe1ff */
[----:B------:R-:W-:Y:S01]  /*58e0*/  @!P0 IADD3 R8, PT, PT, R15, -R0, RZ ;  /* 0x800000000f088210 */ /* 0x000fe20007ffe0ff */
[----:B------:R-:W-:Y:S02]  /*58f0*/  @!P0 IMAD R0, R7, R6, R0 ;  /* 0x0000000607008224 */ /* 0x000fe400078e0200 */
[----:B------:R-:W-:Y:S02]  /*5900*/  IMAD R29, R24, R2, R29 ;  /* 0x00000002181d7224 */ /* 0x000fe400078e021d */
[----:B------:R-:W-:Y:S02]  /*5910*/  @!P0 IMAD R5, R8, R26, R3 ;  /* 0x0000001a08058224 */ /* 0x000fe400078e0203 */
[----:B------:R-:W-:Y:S04]  /*5920*/  @!P0 IMAD.MOV.U32 R3, RZ, RZ, R0 ;  /* 0x000000ffff038224 */ /* 0x000fe800078e0000 */
[----:B------:R-:W-:Y:S02]  /*5930*/  IMAD R31, R3, R28, R31 ;  /* 0x0000001c031f7224 */ /* 0x000fe400078e021f */
[----:B------:R-:W-:Y:S07]  /*5940*/  IMAD R29, R5, R24, R29 ;  /* 0x00000018051d7224 */ /* 0x000fee00078e021d */
.L_x_86:
[----:B-1----:R-:W-:Y:S01]  /*5950*/  @!P1 ISETP.NE.AND P0, PT, R10, 0x1, PT ;  /* 0x000000010a00980c */ /* 0x002fe20003f05270 */
[----:B------:R-:W-:Y:S01]  /*5960*/  @!P1 IMAD.HI.U32 R3, R29, R11, RZ ;  /* 0x0000000b1d039227 */ /* 0x000fe200078e00ff */
[----:B------:R-:W-:Y:S01]  /*5970*/  R2UR UR5, R21 ;  /* 0x00000000150572ca */ /* 0x000fe200000e0000 */
[----:B------:R-:W-:Y:S01]  /*5980*/  BSSY.RECONVERGENT B6, `(.L_x_87) ;  /* 0x0000031000067945 */ /* 0x000fe20003800200 */
[----:B------:R-:W-:Y:S01]  /*5990*/  R2UR UR4, R20 ;  /* 0x00000000140472ca */ /* 0x000fe200000e0000 */
[----:B------:R-:W-:Y:S01]  /*59a0*/  @!P1 IMAD.HI.U32 R0, R31, R12, RZ ;  /* 0x0000000c1f009227 */ /* 0x000fe200078e00ff */
[----:B------:R-:W-:Y:S02]  /*59b0*/  @!P1 SHF.R.U32.HI R2, RZ, R14, R3 ;  /* 0x0000000eff029219 */ /* 0x000fe40000011603 */
[----:B------:R-:W-:Y:S01]  /*59c0*/  @!P1 ISETP.NE.AND P2, PT, R9, 0x1, PT ;  /* 0x000000010900980c */ /* 0x000fe20003f45270 */
[----:B------:R-:W-:Y:S01]  /*59d0*/  VIADD R85, R85, 0x1 ;  /* 0x0000000155557836 */ /* 0x000fe20000000000 */
[----:B------:R-:W-:Y:S02]  /*59e0*/  @!P1 SEL R2, R29, R2, !P0 ;  /* 0x000000021d029207 */ /* 0x000fe40004000000 */
[----:B------:R-:W-:Y:S02]  /*59f0*/  @!P1 SHF.R.U32.HI R0, RZ, R13, R0 ;  /* 0x0000000dff009219 */ /* 0x000fe40000011600 */
[----:B------:R-:W-:Y:S01]  /*5a00*/  LOP3.LUT P0, RZ, R73, 0x1b0, RZ, 0xc0, !PT ;  /* 0x000001b049ff7812 */ /* 0x000fe2000780c0ff */
[----:B------:R-:W-:Y:S01]  /*5a10*/  USHF.L.U32 UR42, UR5, 0x7, URZ ;  /* 0x00000007052a7899 */ /* 0x000fe200080006ff */
[----:B------:R-:W-:Y:S01]  /*5a20*/  @!P1 SEL R3, R31, R0, !P2 ;  /* 0x000000001f039207 */ /* 0x000fe20005000000 */
[----:B------:R-:W-:Y:S01]  /*5a30*/  USHF.L.U32 UR41, UR4, 0x6, URZ ;  /* 0x0000000604297899 */ /* 0x000fe200080006ff */
[----:B------:R-:W-:Y:S03]  /*5a40*/  @P4 SHF.R.U32.HI R74, RZ, 0x10, R17 ;  /* 0x00000010ff4a4819 */ /* 0x000fe60000011611 */
[----:B------:R-:W-:Y:S02]  /*5a50*/  @!P1 IMAD.IADD R0, R2, 0x1, -R3 ;  /* 0x0000000102009824 */ /* 0x000fe400078e0a03 */
[----:B------:R-:W-:Y:S02]  /*5a60*/  @!P1 IMAD.IADD R2, R3, 0x1, -R2 ;  /* 0x0000000103029824 */ /* 0x000fe400078e0a02 */
[----:B------:R-:W-:Y:S02]  /*5a70*/  @!P1 IMAD R31, R0, R9, R31 ;  /* 0x00000009001f9224 */ /* 0x000fe400078e021f */
[----:B------:R-:W-:Y:S01]  /*5a80*/  @!P1 IMAD R29, R2, R10, R29 ;  /* 0x0000000a021d9224 */ /* 0x000fe200078e021d */
[----:B------:R-:W-:Y:S06]  /*5a90*/  @!P0 BRA `(.L_x_88) ;  /* 0x00000000007c8947 */ /* 0x000fec0003800000 */
[----:B------:R-:W1:Y:S01]  /*5aa0*/  LDCU.64 UR8, c[0x4][0x80] ;  /* 0x01001000ff0877ac */ /* 0x000e620008000a00 */
[----:B------:R-:W-:Y:S01]  /*5ab0*/  MOV R2, 0x0 ;  /* 0x0000000000027802 */ /* 0x000fe20000000f00 */
[----:B------:R-:W-:Y:S02]  /*5ac0*/  HFMA2 R12, -RZ, RZ, 0, 5.9604644775390625e-08 ;  /* 0x00000001ff0c7431 */ /* 0x000fe400000001ff */
[----:B------:R-:W-:Y:S01]  /*5ad0*/  IMAD.MOV.U32 R8, RZ, RZ, 0x70 ;  /* 0x00000070ff087424 */ /* 0x000fe200078e00ff */
[----:B------:R2:W3:Y:S01]  /*5ae0*/  LDC.64 R14, c[0x4][R2] ;  /* 0x01000000020e7b82 */ /* 0x0004e20000000a00 */
[----:B------:R-:W4:Y:S01]  /*5af0*/  LDCU.64 UR6, c[0x4][0x88] ;  /* 0x01001100ff0677ac */ /* 0x000f220008000a00 */
[----:B------:R-:W-:Y:S01]  /*5b00*/  IMAD.MOV.U32 R13, RZ, RZ, RZ ;  /* 0x000000ffff0d7224 */ /* 0x000fe200078e00ff */
[----:B------:R-:W2:Y:S01]  /*5b10*/  LDCU.64 UR4, c[0x4][0x8] ;  /* 0x01000100ff0477ac */ /* 0x000ea20008000a00 */
[----:B-1----:R-:W-:Y:S01]  /*5b20*/  MOV R5, UR9 ;  /* 0x0000000900057c02 */ /* 0x002fe20008000f00 */
[----:B------:R-:W-:Y:S01]  /*5b30*/  IMAD.U32 R4, RZ, RZ, UR8 ;  /* 0x00000008ff047e24 */ /* 0x000fe2000f8e00ff */
[----:B----4-:R-:W-:Y:S01]  /*5b40*/  MOV R7, UR7 ;  /* 0x0000000700077c02 */ /* 0x010fe20008000f00 */
[----:B------:R-:W-:Y:S01]  /*5b50*/  IMAD.U32 R6, RZ, RZ, UR6 ;  /* 0x00000006ff067e24 */ /* 0x000fe2000f8e00ff */
[----:B--2---:R-:W-:Y:S01]  /*5b60*/  MOV R11, UR5 ;  /* 0x00000005000b7c02 */ /* 0x004fe20008000f00 */
[----:B------:R-:W-:Y:S02]  /*5b70*/  IMAD.U32 R10, RZ, RZ, UR4 ;  /* 0x00000004ff0a7e24 */ /* 0x000fe4000f8e00ff */
[----:B------:R-:W-:Y:S07]  /*5b80*/  LEPC R20, `(.L_x_89) ;  /* 0x000000001014794e */ /* 0x000fee0000000000 */
[----:B---3-5:R-:W-:Y:S05]  /*5b90*/  CALL.ABS.NOINC R14 ;  /* 0x000000000e007343 */ /* 0x028fea0003c00000 */
.L_x_89:
[----:B------:R-:W1:Y:S01]  /*5ba0*/  LDCU.64 UR8, c[0x4][0x80] ;  /* 0x01001000ff0877ac */ /* 0x000e620008000a00 */
[----:B------:R-:W2:Y:S01]  /*5bb0*/  LDC.64 R2, c[0x4][R2] ;  /* 0x0100000002027b82 */ /* 0x000ea20000000a00 */
[----:B------:R-:W-:Y:S02]  /*5bc0*/  HFMA2 R12, -RZ, RZ, 0, 5.9604644775390625e-08 ;  /* 0x00000001ff0c7431 */ /* 0x000fe400000001ff */
[----:B------:R-:W-:Y:S02]  /*5bd0*/  IMAD.MOV.U32 R8, RZ, RZ, 0x70 ;  /* 0x00000070ff087424 */ /* 0x000fe400078e00ff */
[----:B------:R-:W-:Y:S01]  /*5be0*/  IMAD.MOV.U32 R13, RZ, RZ, RZ ;  /* 0x000000ffff0d7224 */ /* 0x000fe200078e00ff */
[----:B------:R-:W3:Y:S01]  /*5bf0*/  LDCU.64 UR6, c[0x4][0x88] ;  /* 0x01001100ff0677ac */ /* 0x000ee20008000a00 */
[----:B------:R-:W4:Y:S01]  /*5c00*/  LDCU.64 UR4, c[0x4][0x8] ;  /* 0x01000100ff0477ac */ /* 0x000f220008000a00 */
[----:B-1----:R-:W-:Y:S02]  /*5c10*/  MOV R4, UR8 ;  /* 0x0000000800047c02 */ /* 0x002fe40008000f00 */
[----:B------:R-:W-:Y:S02]  /*5c20*/  MOV R5, UR9 ;  /* 0x0000000900057c02 */ /* 0x000fe40008000f00 */
[----:B---3--:R-:W-:Y:S01]  /*5c30*/  MOV R7, UR7 ;  /* 0x0000000700077c02 */ /* 0x008fe20008000f00 */
[----:B------:R-:W-:Y:S01]  /*5c40*/  IMAD.U32 R6, RZ, RZ, UR6 ;  /* 0x00000006ff067e24 */ /* 0x000fe2000f8e00ff */
[----:B----4-:R-:W-:Y:S01]  /*5c50*/  MOV R11, UR5 ;  /* 0x00000005000b7c02 */ /* 0x010fe20008000f00 */
[----:B------:R-:W-:Y:S02]  /*5c60*/  IMAD.U32 R10, RZ, RZ, UR4 ;  /* 0x00000004ff0a7e24 */ /* 0x000fe4000f8e00ff */
[----:B------:R-:W-:Y:S07]  /*5c70*/  LEPC R20, `(.L_x_88) ;  /* 0x000000001014794e */ /* 0x000fee0000000000 */
[----:B--2---:R-:W-:Y:S05]  /*5c80*/  CALL.ABS.NOINC R2 ;  /* 0x0000000002007343 */ /* 0x004fea0003c00000 */
.L_x_88:
[----:B------:R-:W-:Y:S05]  /*5c90*/  BSYNC.RECONVERGENT B6 ;  /* 0x0000000000067941 */ /* 0x000fea0003800200 */
.L_x_87:
[----:B------:R-:W-:Y:S01]  /*5ca0*/  ISETP.NE.U32.AND P4, PT, R62, RZ, PT ;  /* 0x000000ff3e00720c */ /* 0x000fe20003f85070 */
[----:B------:R-:W-:Y:S01]  /*5cb0*/  UISETP.NE.AND UP2, UPT, UR44, URZ, UPT ;  /* 0x000000ff2c00728c */ /* 0x000fe2000bf45270 */
[----:B------:R-:W-:Y:S01]  /*5cc0*/  ISETP.NE.U32.AND P2, PT, RZ, UR46, PT ;  /* 0x0000002eff007c0c */ /* 0x000fe2000bf45070 */
[----:B------:R-:W-:Y:S01]  /*5cd0*/  UISETP.NE.U32.AND UP1, UPT, UR48, URZ, UPT ;  /* 0x000000ff3000728c */ /* 0x000fe2000bf25070 */
[----:B------:R-:W-:Y:S01]  /*5ce0*/  ISETP.NE.AND.EX P4, PT, R63, RZ, PT, P4 ;  /* 0x000000ff3f00720c */ /* 0x000fe20003f85340 */
[----:B------:R-:W-:Y:S01]  /*5cf0*/  UPLOP3.LUT UP0, UPT, UPT, UPT, UPT, 0x40, 0x4 ;  /* 0x000000000004789c */ /* 0x000fe20003f0e870 */
[----:B------:R-:W-:Y:S01]  /*5d00*/  ISETP.NE.AND.EX P2, PT, RZ, UR47, PT, P2 ;  /* 0x0000002fff007c0c */ /* 0x000fe2000bf45320 */
[----:B------:R-:W-:Y:S01]  /*5d10*/  UISETP.NE.AND.EX UP1, UPT, UR49, URZ, UPT, UP1 ;  /* 0x000000ff3100728c */ /* 0x000fe2000bf25310 */
[----:B------:R-:W-:Y:S04]  /*5d20*/  PLOP3.LUT P1, PT, PT, PT, UP2, 0x80, 0x8 ;  /* 0x000000000008781c */ /* 0x000fe80003f2f028 */
[----:B------:R-:W-:Y:S06]  /*5d30*/  @UP2 UPLOP3.LUT UP0, UPT, UPT, UPT, UP1, 0x80, 0x8 ;  /* 0x000000000008289c */ /* 0x000fec0003f0f010 */
[----:B------:R-:W-:Y:S01]  /*5d40*/  PLOP3.LUT P0, PT, PT, PT, UP0, 0x80, 0x8 ;  /* 0x000000000008781c */ /* 0x000fe20003f0f008 */
[----:B------:R-:W-:Y:S01]  /*5d50*/  @!UPT UIADD3 URZ, UPT, UPT, URZ, URZ, URZ ;  /* 0x000000fffffff290 */ /* 0x000fe2000fffe0ff */
[----:B------:R-:W-:Y:S11]  /*5d60*/  BRA.U !UP1, `(.L_x_90) ;  /* 0x0000000109387547 */ /* 0x000ff6000b800000 */
[----:B------:R-:W-:Y:S01]  /*5d70*/  UISETP.NE.U32.AND UP0, UPT, UR46, URZ, UPT ;  /* 0x000000ff2e00728c */ /* 0x000fe2000bf05070 */
[----:B------:R-:W-:Y:S02]  /*5d80*/  HFMA2 R0, -RZ, RZ, 0, 5.9604644775390625e-08 ;  /* 0x00000001ff007431 */ /* 0x000fe400000001ff */
[----:B------:R-:W-:Y:S01]  /*5d90*/  IMAD.MOV.U32 R67, RZ, RZ, 0x1 ;  /* 0x00000001ff437424 */ /* 0x000fe200078e00ff */
[----:B------:R-:W-:Y:S06]  /*5da0*/  UISETP.NE.AND.EX UP0, UPT, UR47, URZ, UPT, UP0 ;  /* 0x000000ff2f00728c */ /* 0x000fec000bf05300 */
[----:B------:R-:W-:Y:S05]  /*5db0*/  PLOP3.LUT P3, PT, PT, PT, UP0, 0x80, 0x8 ;  /* 0x000000000008781c */ /* 0x000fea0003f6f008 */
[----:B------:R-:W1:Y:S01]  /*5dc0*/  @UP0 LDCU.64 UR4, c[0x0][0x888] ;  /* 0x00011100ff0407ac */ /* 0x000e620008000a00 */
[----:B------:R-:W-:Y:S07]  /*5dd0*/  @UP0 UIMAD UR6, UR60, UR48, URZ ;  /* 0x000000303c0602a4 */ /* 0x000fee000f8e02ff */
[----:B------:R-:W-:Y:S01]  /*5de0*/  @!P3 PRMT R67, R0, 0x7610, R67 ;  /* 0x000076100043b816 */ /* 0x000fe20000000043 */
[----:B-1----:R-:W-:Y:S06]  /*5df0*/  @UP0 UIMAD.WIDE UR4, UR6, 0x4, UR4 ;  /* 0x00000004060408a5 */ /* 0x002fec000f8e0204 */
[----:B------:R-:W-:Y:S01]  /*5e00*/  IMAD.U32 R2, RZ, RZ, UR4 ;  /* 0x00000004ff027e24 */ /* 0x000fe2000f8e00ff */
[----:B------:R-:W-:Y:S04]  /*5e10*/  MOV R3, UR5 ;  /* 0x0000000500037c02 */ /* 0x000fe80008000f00 */
[----:B------:R-:W1:Y:S01]  /*5e20*/  @!UP0 LDCU UR4, c[0x0][0x880] ;  /* 0x00011000ff0487ac */ /* 0x000e620008000800 */
[----:B-----5:R2:W5:Y:S02]  /*5e30*/  @P3 LDG.E R35, desc[UR52][R2.64] ;  /* 0x0000003402233981 */ /* 0x020564000c1e1900 */
[----:B-12---:R-:W-:Y:S02]  /*5e40*/  @!P3 IMAD.U32 R35, RZ, RZ, UR4 ;  /* 0x00000004ff23be24 */ /* 0x006fe4000f8e00ff */
.L_x_90:
[----:B------:R-:W-:Y:S05]  /*5e50*/  @!P4 BRA `(.L_x_91) ;  /* 0x000000000020c947 */ /* 0x000fea0003800000 */
[----:B------:R-:W-:Y:S04]  /*5e60*/  ISETP.NE.U32.AND P3, PT, R60, RZ, PT ;  /* 0x000000ff3c00720c */ /* 0x000fe80003f65070 */
[----:B------:R-:W-:Y:S11]  /*5e70*/  ISETP.NE.AND.EX P3, PT, R61, RZ, PT, P3 ;  /* 0x000000ff3d00720c */ /* 0x000ff60003f65330 */
[----:B------:R-:W-:Y:S02]  /*5e80*/  @!UPT UIADD3 URZ, UPT, UPT, URZ, URZ, URZ ;  /* 0x000000fffffff290 */ /* 0x000fe4000fffe0ff */
[----:B------:R-:W1:Y:S01]  /*5e90*/  @P3 LDC.64 R2, c[0x0][0x8a8] ;  /* 0x00022a00ff023b82 */ /* 0x000e620000000a00 */
[----:B------:R-:W-:Y:S04]  /*5ea0*/  @P3 IMAD R0, R62, UR60, RZ ;  /* 0x0000003c3e003c24 */ /* 0x000fe8000f8e02ff */
[----:B-1----:R-:W-:Y:S05]  /*5eb0*/  @P3 IMAD.WIDE R2, R0, 0x4, R2 ;  /* 0x0000000400023825 */ /* 0x002fea00078e0202 */
[----:B-----5:R1:W5:Y:S02]  /*5ec0*/  @P3 LDG.E R32, desc[UR52][R2.64] ;  /* 0x0000003402203981 */ /* 0x020364000c1e1900 */
[----:B-1----:R-:W2:Y:S02]  /*5ed0*/  @!P3 LDC R32, c[0x0][0x8a0] ;  /* 0x00022800ff20bb82 */ /* 0x002ea40000000800 */
.L_x_91:
[----:B-----5:R-:W-:Y:S01]  /*5ee0*/  FSETP.NEU.AND P3, PT, R35, RZ, PT ;  /* 0x000000ff2300720b */ /* 0x020fe20003f6d000 */
[----:B------:R-:W-:Y:S01]  /*5ef0*/  BSSY B1, `(.L_x_92) ;  /* 0x0000039000017945 */ /* 0x000fe20003800000 */
[----:B------:R-:W-:Y:S01]  /*5f00*/  SEL R5, RZ, 0xffffffff, P2 ;  /* 0xffffffffff057807 */ /* 0x000fe20001000000 */
[----:B------:R-:W-:Y:S01]  /*5f10*/  IMAD.MOV.U32 R89, RZ, RZ, 0x1 ;  /* 0x00000001ff597424 */ /* 0x000fe200078e00ff */
[----:B------:R-:W-:Y:S01]  /*5f20*/  @P1 LOP3.LUT P2, RZ, R67, 0xff, RZ, 0xc0, !PT ;  /* 0x000000ff43ff1812 */ /* 0x000fe2000784c0ff */
[C---:B------:R-:W-:Y:S01]  /*5f30*/  IMAD R34, R30.reuse, 0x40, R33 ;  /* 0x000000401e227824 */ /* 0x040fe200078e0221 */
[----:B------:R-:W-:Y:S01]  /*5f40*/  @P1 SEL R0, RZ, 0xffffffff, P3 ;  /* 0xffffffffff001807 */ /* 0x000fe20001800000 */
[----:B------:R-:W-:Y:S01]  /*5f50*/  IMAD R86, R81, -0x10, R79 ;  /* 0xfffffff051567824 */ /* 0x000fe200078e024f */
[----:B------:R-:W-:Y:S01]  /*5f60*/  LOP3.LUT R77, R77, 0x1, RZ, 0x3c, !PT ;  /* 0x000000014d4d7812 */ /* 0x000fe200078e3cff */
[----:B------:R-:W-:Y:S01]  /*5f70*/  IMAD.MOV.U32 R43, RZ, RZ, RZ ;  /* 0x000000ffff2b7224 */ /* 0x000fe200078e00ff */
[----:B------:R-:W-:Y:S02]  /*5f80*/  @P0 SEL R0, R5, R0, !P2 ;  /* 0x0000000005000207 */ /* 0x000fe40005000000 */
[----:B------:R-:W-:Y:S02]  /*5f90*/  CS2R R46, SRZ ;  /* 0x00000000002e7805 */ /* 0x000fe4000001ff00 */
[----:B------:R-:W-:Y:S02]  /*5fa0*/  LEA R88, R30, UR36, 0x3 ;  /* 0x000000241e587c11 */ /* 0x000fe4000f8e18ff */
[----:B------:R-:W-:Y:S02]  /*5fb0*/  CS2R R44, SRZ ;  /* 0x00000000002c7805 */ /* 0x000fe4000001ff00 */
[----:B------:R-:W-:Y:S02]  /*5fc0*/  @P1 LOP3.LUT R0, R0, 0x1, RZ, 0xc0, !PT ;  /* 0x0000000100001812 */ /* 0x000fe400078ec0ff */
[----:B------:R-:W-:Y:S02]  /*5fd0*/  CS2R R50, SRZ ;  /* 0x0000000000327805 */ /* 0x000fe4000001ff00 */
[----:B------:R-:W-:Y:S02]  /*5fe0*/  SHF.L.U32 R3, R76, 0x1f, RZ ;  /* 0x0000001f4c037819 */ /* 0x000fe400000006ff */
[----:B------:R-:W-:Y:S02]  /*5ff0*/  CS2R R48, SRZ ;  /* 0x0000000000307805 */ /* 0x000fe4000001ff00 */
[----:B------:R-:W-:Y:S02]  /*6000*/  ISETP.NE.U32.OR P5, PT, R0, 0x1, !P1 ;  /* 0x000000010000780c */ /* 0x000fe40004fa5470 */
[----:B------:R-:W-:Y:S02]  /*6010*/  CS2R R54, SRZ ;  /* 0x0000000000367805 */ /* 0x000fe4000001ff00 */
[----:B------:R-:W-:Y:S02]  /*6020*/  PLOP3.LUT P2, PT, PT, PT, UP1, 0x80, 0x8 ;  /* 0x000000000008781c */ /* 0x000fe40003f4f018 */
[----:B------:R-:W-:Y:S02]  /*6030*/  CS2R R52, SRZ ;  /* 0x0000000000347805 */ /* 0x000fe4000001ff00 */
[----:B------:R-:W-:Y:S02]  /*6040*/  LOP3.LUT P4, R84, R67, 0xff, RZ, 0xc0, !PT ;  /* 0x000000ff43547812 */ /* 0x000fe4000788c0ff */
[----:B------:R-:W-:Y:S02]  /*6050*/  CS2R R58, SRZ ;  /* 0x00000000003a7805 */ /* 0x000fe4000001ff00 */
[----:B------:R-:W-:Y:S02]  /*6060*/  SEL R0, RZ, 0xffffffff, P3 ;  /* 0xffffffffff007807 */ /* 0x000fe40001800000 */
[----:B------:R-:W-:Y:S02]  /*6070*/  CS2R R56, SRZ ;  /* 0x0000000000387805 */ /* 0x000fe4000001ff00 */
[----:B------:R-:W-:Y:S02]  /*6080*/  P2R R87, PR, RZ, 0x20 ;  /* 0x00000020ff577803 */ /* 0x000fe40000000000 */
[----:B------:R-:W-:Y:S02]  /*6090*/  @P5 SHF.L.U32 R2, R77, 0x1f, RZ ;  /* 0x0000001f4d025819 */ /* 0x000fe400000006ff */
[----:B------:R-:W-:Y:S02]  /*60a0*/  @P2 SEL R0, R5, R0, !P4 ;  /* 0x0000000005002207 */ /* 0x000fe40006000000 */
[----:B------:R-:W1:Y:S02]  /*60b0*/  @P5 SYNCS.PHASECHK.TRANS64.TRYWAIT P1, [UR36+0x20], R2 ;  /* 0x00002002ff0055a7 */ /* 0x000e640008021124 */
[----:B------:R-:W-:Y:S04]  /*60c0*/  LOP3.LUT R0, R0, 0x1, RZ, 0xc0, !PT ;  /* 0x0000000100007812 */ /* 0x000fe800078ec0ff */
[----:B------:R-:W-:Y:S04]  /*60d0*/  ISETP.NE.U32.AND P2, PT, R0, 0x1, PT ;  /* 0x000000010000780c */ /* 0x000fe80003f45070 */
[----:B------:R-:W-:Y:S01]  /*60e0*/  P2R R90, PR, RZ, 0x4 ;  /* 0x00000004ff5a7803 */ /* 0x000fe20000000000 */
[----:B------:R3:W4:Y:S01]  /*60f0*/  SYNCS.PHASECHK.TRANS64.TRYWAIT P0, [R88+URZ+0x90], R3 ;  /* 0x00009003580075a7 */ /* 0x00072200080011ff */
[----:B-1----:R-:W-:Y:S01]  /*6100*/  @P5 SEL R89, RZ, 0x1, !P1 ;  /* 0x00000001ff595807 */ /* 0x002fe20004800000 */
[----:B---3--:R-:W-:Y:S06]  /*6110*/  @!P5 BRA `(.L_x_93) ;  /* 0x000000000058d947 */ /* 0x008fec0003800000 */
[----:B------:R-:W-:Y:S01]  /*6120*/  IMAD.MOV.U32 R47, RZ, RZ, RZ ;  /* 0x000000ffff2f7224 */ /* 0x000fe200078e00ff */
[----:B------:R-:W-:Y:S01]  /*6130*/  ISETP.NE.AND P1, PT, R89, RZ, PT ;  /* 0x000000ff5900720c */ /* 0x000fe20003f25270 */
[----:B------:R-:W-:Y:S01]  /*6140*/  BSSY B0, `(.L_x_94) ;  /* 0x000000c000007945 */ /* 0x000fe20003800000 */
[----:B------:R-:W-:Y:S02]  /*6150*/  CS2R R58, SRZ ;  /* 0x00000000003a7805 */ /* 0x000fe4000001ff00 */
[----:B------:R-:W-:Y:S02]  /*6160*/  CS2R R56, SRZ ;  /* 0x0000000000387805 */ /* 0x000fe4000001ff00 */
[----:B------:R-:W-:Y:S02]  /*6170*/  CS2R R54, SRZ ;  /* 0x0000000000367805 */ /* 0x000fe4000001ff00 */
[----:B------:R-:W-:Y:S02]  /*6180*/  CS2R R52, SRZ ;  /* 0x0000000000347805 */ /* 0x000fe4000001ff00 */
[----:B------:R-:W-:Y:S02]  /*6190*/  CS2R R50, SRZ ;  /* 0x0000000000327805 */ /* 0x000fe4000001ff00 */
[----:B------:R-:W-:Y:S02]  /*61a0*/  CS2R R48, SRZ ;  /* 0x0000000000307805 */ /* 0x000fe4000001ff00 */
[----:B------:R-:W-:Y:S01]  /*61b0*/  CS2R R44, SRZ ;  /* 0x00000000002c7805 */ /* 0x000fe2000001ff00 */
[----:B------:R-:W-:Y:S06]  /*61c0*/  @P1 BRA `(.L_x_95) ;  /* 0x00000000000c1947 */ /* 0x000fec0003800000 */
[----:B------:R-:W-:Y:S04]  /*61d0*/  SHF.L.U32 R5, R77, 0x1f, RZ ;  /* 0x0000001f4d057819 */ /* 0x000fe800000006ff */
[----:B------:R-:W1:Y:S02]  /*61e0*/  SYNCS.PHASECHK.TRANS64.TRYWAIT P1, [UR36+0x20], R5 ;  /* 0x00002005ff0075a7 */ /* 0x000e640008021124 */
[----:B-1----:R-:W-:Y:S05]  /*61f0*/  @!P1 BRA `(.L_x_96) ;  /* 0x0000003000389947 */ /* 0x002fea0003800000 */
.L_x_95:
[----:B------:R-:W-:Y:S05]  /*6200*/  BSYNC B0 ;  /* 0x0000000000007941 */ /* 0x000fea0003800000 */
.L_x_94:
[----:B------:R-:W-:Y:S01]  /*6210*/  ISETP.NE.AND P1, PT, R90, RZ, PT ;  /* 0x000000ff5a00720c */ /* 0x000fe20003f25270 */
[----:B------:R-:W-:Y:S11]  /*6220*/  HFMA2 R43, -RZ, RZ, 0, 5.9604644775390625e-08 ;  /* 0x00000001ff2b7431 */ /* 0x000ff600000001ff */
[----:B------:R-:W-:Y:S01]  /*6230*/  @!UPT UIADD3 URZ, UPT, UPT, URZ, URZ, URZ ;  /* 0x000000fffffff290 */ /* 0x000fe2000fffe0ff */
[----:B------:R3:W1:Y:S04]  /*6240*/  @P1 LDS.128 R56, [R80] ;  /* 0x0000000050381984 */ /* 0x0006680000000c00 */
[----:B------:R3:W1:Y:S04]  /*6250*/  @P1 LDS.128 R52, [R79+0x10] ;  /* 0x000010004f341984 */ /* 0x0006680000000c00 */
[----:B------:R3:W1:Y:S04]  /*6260*/  @P1 LDS.128 R48, [R78+0x20] ;  /* 0x000020004e301984 */ /* 0x0006680000000c00 */
[----:B------:R3:W1:Y:S02]  /*6270*/  @P1 LDS.128 R44, [R86+0x30] ;  /* 0x00003000562c1984 */ /* 0x0006640000000c00 */
.L_x_93:
[----:B------:R-:W-:Y:S05]  /*6280*/  BSYNC B1 ;  /* 0x0000000000017941 */ /* 0x000fea0003800000 */
.L_x_92:
[----:B-1----:R-:W-:Y:S04]  /*6290*/  SHF.R.U32.HI R5, RZ, 0x15, R34 ;  /* 0x00000015ff057819 */ /* 0x002fe80000011622 */
[----:B------:R-:W-:Y:S01]  /*62a0*/  LOP3.LUT P1, RZ, R5, 0x3, R72, 0x48, !PT ;  /* 0x0000000305ff7812 */ /* 0x000fe20007824848 */
[----:B------:R-:W-:Y:S01]  /*62b0*/  @!UPT UIADD3 URZ, UPT, UPT, URZ, URZ, URZ ;  /* 0x000000fffffff290 */ /* 0x000fe2000fffe0ff */
[----:B----4-:R-:W-:Y:S11]  /*62c0*/  @P0 BRA `(.L_x_97) ;  /* 0x0000000000080947 */ /* 0x010ff60003800000 */
[----:B------:R-:W1:Y:S02]  /*62d0*/  SYNCS.PHASECHK.TRANS64.TRYWAIT P0, [R88+URZ+0x90], R3 ;  /* 0x00009003580075a7 */ /* 0x000e6400080011ff */
[----:B-1----:R-:W-:Y:S05]  /*62e0*/  @!P0 BRA `(.L_x_98) ;  /* 0x0000003000148947 */ /* 0x002fea0003800000 */
.L_x_97:
[----:B------:R-:W-:Y:S05]  /*62f0*/  @!P1 BRA `(.L_x_99) ;  /* 0x0000000000409947 */ /* 0x000fea0003800000 */
[----:B------:R-:W4:Y:S01]  /*6300*/  LDCU.64 UR8, c[0x4][0x70] ;  /* 0x01000e00ff0877ac */ /* 0x000f220008000a00 */
[----:B-1----:R-:W-:Y:S01]  /*6310*/  MOV R3, 0x0 ;  /* 0x0000000000037802 */ /* 0x002fe20000000f00 */
[----:B------:R-:W-:Y:S02]  /*6320*/  HFMA2 R12, -RZ, RZ, 0, 5.9604644775390625e-08 ;  /* 0x00000001ff0c7431 */ /* 0x000fe400000001ff */
[----:B------:R-:W-:Y:S02]  /*6330*/  IMAD.MOV.U32 R8, RZ, RZ, 0x192 ;  /* 0x00000192ff087424 */ /* 0x000fe400078e00ff */
[----:B------:R-:W-:Y:S01]  /*6340*/  IMAD.MOV.U32 R13, RZ, RZ, RZ ;  /* 0x000000ffff0d7224 */ /* 0x000fe200078e00ff */
[----:B------:R-:W1:Y:S01]  /*6350*/  LDCU.64 UR6, c[0x4][0x78] ;  /* 0x01000f00ff0677ac */ /* 0x000e620008000a00 */
[----:B------:R-:W2:Y:S01]  /*6360*/  LDC.64 R2, c[0x4][R3] ;  /* 0x0100000003027b82 */ /* 0x000ea20000000a00 */
[----:B------:R-:W5:Y:S01]  /*6370*/  LDCU.64 UR4, c[0x4][0x10] ;  /* 0x01000200ff0477ac */ /* 0x000f620008000a00 */
[----:B----4-:R-:W-:Y:S01]  /*6380*/  MOV R5, UR9 ;  /* 0x0000000900057c02 */ /* 0x010fe20008000f00 */
[----:B------:R-:W-:Y:S01]  /*6390*/  IMAD.U32 R4, RZ, RZ, UR8 ;  /* 0x00000008ff047e24 */ /* 0x000fe2000f8e00ff */
[----:B-1----:R-:W-:Y:S01]  /*63a0*/  MOV R7, UR7 ;  /* 0x0000000700077c02 */ /* 0x002fe20008000f00 */
[----:B------:R-:W-:Y:S01]  /*63b0*/  IMAD.U32 R6, RZ, RZ, UR6 ;  /* 0x00000006ff067e24 */ /* 0x000fe2000f8e00ff */
[----:B-----5:R-:W-:Y:S01]  /*63c0*/  MOV R11, UR5 ;  /* 0x00000005000b7c02 */ /* 0x020fe20008000f00 */
[----:B------:R-:W-:Y:S02]  /*63d0*/  IMAD.U32 R10, RZ, RZ, UR4 ;  /* 0x00000004ff0a7e24 */ /* 0x000fe4000f8e00ff */
[----:B------:R-:W-:Y:S07]  /*63e0*/  LEPC R20, `(.L_x_99) ;  /* 0x000000001014794e */ /* 0x000fee0000000000 */
[----:B--23--:R-:W-:Y:S05]  /*63f0*/  CALL.ABS.NOINC R2 ;  /* 0x0000000002007343 */ /* 0x00cfea0003c00000 */
.L_x_99:
[----:B------:R-:W-:Y:S01]  /*6400*/  LOP3.LUT R20, R56, 0xffffe000, RZ, 0xc0, !PT ;  /* 0xffffe00038147812 */ /* 0x000fe200078ec0ff */
[----:B------:R-:W-:Y:S05]  /*6410*/  WARPSYNC.ALL ;  /* 0x0000000000007948 */ /* 0x000fea0003800000 */
[----:B------:R-:W-:Y:S01]  /*6420*/  R2UR UR4, R34 ;  /* 0x00000000220472ca */ /* 0x000fe200000e0000 */
[----:B------:R-:W-:Y:S01]  /*6430*/  BSSY.RECONVERGENT B0, `(.L_x_100) ;  /* 0x0000058000007945 */ /* 0x000fe20003800200 */
[----:B------:R-:W-:Y:S02]  /*6440*/  LOP3.LUT R21, R57, 0xffffe000, RZ, 0xc0, !PT ;  /* 0xffffe00039157812 */ /* 0x000fe400078ec0ff */
[----:B------:R-:W-:Y:S02]  /*6450*/  LOP3.LUT R40, R58, 0xffffe000, RZ, 0xc0, !PT ;  /* 0xffffe0003a287812 */ /* 0x000fe400078ec0ff */
[----:B------:R-:W-:Y:S02]  /*6460*/  LOP3.LUT R41, R52, 0xffffe000, RZ, 0xc0, !PT ;  /* 0xffffe00034297812 */ /* 0x000fe400078ec0ff */
[----:B------:R-:W-:Y:S05]  /*6470*/  ISETP.NE.AND P0, PT, R82, RZ, PT ;  /* 0x000000ff5200720c */ /* 0x000fea0003f05270 */
[----:B------:R-:W2:Y:S02]  /*6480*/  LDTM.x16 R4, tmem[UR4] ;  /* 0x00000004000479ee */ /* 0x000ea40008240000 */
[C---:B--2---:R-:W-:Y:S01]  /*6490*/  FMUL R0, R32.reuse, R4 ;  /* 0x0000000420007220 */ /* 0x044fe20000400000 */
[C---:B------:R-:W-:Y:S01]  /*64a0*/  FMUL R2, R32.reuse, R5 ;  /* 0x0000000520027220 */ /* 0x040fe20000400000 */
[C---:B-1----:R-:W-:Y:S01]  /*64b0*/  FMUL R3, R32.reuse, R6 ;  /* 0x0000000620037220 */ /* 0x042fe20000400000 */
[----:B------:R-:W-:Y:S01]  /*64c0*/  FMUL R7, R32, R7 ;  /* 0x0000000720077220 */ /* 0x000fe20000400000 */
[----:B------:R-:W-:Y:S01]  /*64d0*/  FFMA R36, R35, R20, R0 ;  /* 0x0000001423247223 */ /* 0x000fe20000000000 */
[----:B------:R-:W-:Y:S01]  /*64e0*/  LOP3.LUT R20, R59, 0xffffe000, RZ, 0xc0, !PT ;  /* 0xffffe0003b147812 */ /* 0x000fe200078ec0ff */
[C---:B------:R-:W-:Y:S01]  /*64f0*/  FFMA R37, R35.reuse, R21, R2 ;  /* 0x0000001523257223 */ /* 0x040fe20000000002 */
[----:B------:R-:W-:Y:S01]  /*6500*/  LOP3.LUT R21, R54, 0xffffe000, RZ, 0xc0, !PT ;  /* 0xffffe00036157812 */ /* 0x000fe200078ec0ff */
[----:B------:R-:W-:Y:S01]  /*6510*/  FFMA R38, R35, R40, R3 ;  /* 0x0000002823267223 */ /* 0x000fe20000000003 */
[----:B------:R-:W-:Y:S01]  /*6520*/  LOP3.LUT R40, R53, 0xffffe000, RZ, 0xc0, !PT ;  /* 0xffffe00035287812 */ /* 0x000fe200078ec0ff */
[----:B------:R-:W-:Y:S01]  /*6530*/  FFMA R39, R35, R20, R7 ;  /* 0x0000001423277223 */ /* 0x000fe20000000007 */
[----:B------:R-:W-:Y:S01]  /*6540*/  LOP3.LUT R20, R55, 0xffffe000, RZ, 0xc0, !PT ;  /* 0xffffe00037147812 */ /* 0x000fe200078ec0ff */
[C---:B------:R-:W-:Y:S01]  /*6550*/  FMUL R4, R32.reuse, R8 ;  /* 0x0000000820047220 */ /* 0x040fe20000400000 */
[----:B------:R-:W-:Y:S01]  /*6560*/  F2FP.TF32.F32.PACK_B R36, R36 ;  /* 0x00000024ff24723e */ /* 0x000fe200024050ff */
[C---:B------:R-:W-:Y:S01]  /*6570*/  FMUL R5, R32.reuse, R9 ;  /* 0x0000000920057220 */ /* 0x040fe20000400000 */
[----:B------:R-:W-:Y:S01]  /*6580*/  F2FP.TF32.F32.PACK_B R37, R37 ;  /* 0x00000025ff25723e */ /* 0x000fe200024050ff */
[C---:B------:R-:W-:Y:S01]  /*6590*/  FMUL R6, R32.reuse, R10 ;  /* 0x0000000a20067220 */ /* 0x040fe20000400000 */
[----:B------:R-:W-:Y:S01]  /*65a0*/  FMUL R11, R32, R11 ;  /* 0x0000000b200b7220 */ /* 0x000fe20000400000 */
[----:B------:R-:W-:Y:S01]  /*65b0*/  F2FP.TF32.F32.PACK_B R38, R38 ;  /* 0x00000026ff26723e */ /* 0x000fe200024050ff */
[C---:B------:R-:W-:Y:S01]  /*65c0*/  FFMA R4, R35.reuse, R41, R4 ;  /* 0x0000002923047223 */ /* 0x040fe20000000004 */
[----:B------:R-:W-:Y:S01]  /*65d0*/  F2FP.TF32.F32.PACK_B R39, R39 ;  /* 0x00000027ff27723e */ /* 0x000fe200024050ff */
[C---:B------:R-:W-:Y:S01]  /*65e0*/  FFMA R5, R35.reuse, R40, R5 ;  /* 0x0000002823057223 */ /* 0x040fe20000000005 */
[C---:B------:R-:W-:Y:S01]  /*65f0*/  FFMA R6, R35.reuse, R21, R6 ;  /* 0x0000001523067223 */ /* 0x040fe20000000006 */
[----:B------:R-:W-:Y:S01]  /*6600*/  FFMA R7, R35, R20, R11 ;  /* 0x0000001423077223 */ /* 0x000fe2000000000b */
[----:B------:R-:W-:Y:S01]  /*6610*/  LOP3.LUT R41, R48, 0xffffe000, RZ, 0xc0, !PT ;  /* 0xffffe00030297812 */ /* 0x000fe200078ec0ff */
[----:B------:R1:W-:Y:S01]  /*6620*/  STS.128 [R80], R36 ;  /* 0x0000002450007388 */ /* 0x0003e20000000c00 */
[----:B------:R-:W-:Y:S01]  /*6630*/  LOP3.LUT R40, R49, 0xffffe000, RZ, 0xc0, !PT ;  /* 0xffffe00031287812 */ /* 0x000fe200078ec0ff */
[C---:B------:R-:W-:Y:S01]  /*6640*/  FMUL R8, R32.reuse, R12 ;  /* 0x0000000c20087220 */ /* 0x040fe20000400000 */
[----:B------:R-:W-:Y:S01]  /*6650*/  FMUL R9, R32, R13 ;  /* 0x0000000d20097220 */ /* 0x000fe20000400000 */
[----:B------:R-:W-:Y:S01]  /*6660*/  LOP3.LUT R21, R50, 0xffffe000, RZ, 0xc0, !PT ;  /* 0xffffe00032157812 */ /* 0x000fe200078ec0ff */
[C---:B------:R-:W-:Y:S01]  /*6670*/  FMUL R10, R32.reuse, R14 ;  /* 0x0000000e200a7220 */ /* 0x040fe20000400000 */
[----:B------:R-:W-:Y:S01]  /*6680*/  LOP3.LUT R20, R51, 0xffffe000, RZ, 0xc0, !PT ;  /* 0xffffe00033147812 */ /* 0x000fe200078ec0ff */
[----:B------:R-:W-:Y:S01]  /*6690*/  FMUL R15, R32, R15 ;  /* 0x0000000f200f7220 */ /* 0x000fe20000400000 */
[----:B------:R-:W-:Y:S01]  /*66a0*/  F2FP.TF32.F32.PACK_B R4, R4 ;  /* 0x00000004ff04723e */ /* 0x000fe200024050ff */
[C---:B------:R-:W-:Y:S01]  /*66b0*/  FFMA R8, R35.reuse, R41, R8 ;  /* 0x0000002923087223 */ /* 0x040fe20000000008 */
[----:B------:R-:W-:Y:S01]  /*66c0*/  F2FP.TF32.F32.PACK_B R5, R5 ;  /* 0x00000005ff05723e */ /* 0x000fe200024050ff */
[C---:B------:R-:W-:Y:S01]  /*66d0*/  FFMA R9, R35.reuse, R40, R9 ;  /* 0x0000002823097223 */ /* 0x040fe20000000009 */
[----:B------:R-:W-:Y:S01]  /*66e0*/  F2FP.TF32.F32.PACK_B R6, R6 ;  /* 0x00000006ff06723e */ /* 0x000fe200024050ff */
[C---:B------:R-:W-:Y:S01]  /*66f0*/  FFMA R10, R35.reuse, R21, R10 ;  /* 0x00000015230a7223 */ /* 0x040fe2000000000a */
[----:B------:R-:W-:Y:S01]  /*6700*/  F2FP.TF32.F32.PACK_B R7, R7 ;  /* 0x00000007ff07723e */ /* 0x000fe200024050ff */
[----:B------:R-:W-:Y:S01]  /*6710*/  FFMA R11, R35, R20, R15 ;  /* 0x00000014230b7223 */ /* 0x000fe2000000000f */
[----:B------:R-:W-:Y:S01]  /*6720*/  LOP3.LUT R41, R44, 0xffffe000, RZ, 0xc0, !PT ;  /* 0xffffe0002c297812 */ /* 0x000fe200078ec0ff */
[C---:B------:R-:W-:Y:S01]  /*6730*/  FMUL R12, R32.reuse, R16 ;  /* 0x00000010200c7220 */ /* 0x040fe20000400000 */
[----:B------:R-:W-:Y:S01]  /*6740*/  LOP3.LUT R40, R45, 0xffffe000, RZ, 0xc0, !PT ;  /* 0xffffe0002d287812 */ /* 0x000fe200078ec0ff */
[----:B------:R1:W-:Y:S01]  /*6750*/  STS.128 [R79+0x10], R4 ;  /* 0x000010044f007388 */ /* 0x0003e20000000c00 */
        /* <DEDUP_REMOVED lines=13> */
[----:B------:R-:W-:Y:S02]  /*6830*/  F2FP.TF32.F32.PACK_B R12, R12 ;  /* 0x0000000cff0c723e */ /* 0x000fe400024050ff */
[----:B------:R-:W-:Y:S01]  /*6840*/  F2FP.TF32.F32.PACK_B R13, R13 ;  /* 0x0000000dff0d723e */ /* 0x000fe200024050ff */
[----:B------:R1:W-:Y:S01]  /*6850*/  STS.128 [R78+0x20], R8 ;  /* 0x000020084e007388 */ /* 0x0003e20000000c00 */
[----:B------:R-:W-:Y:S02]  /*6860*/  F2FP.TF32.F32.PACK_B R14, R14 ;  /* 0x0000000eff0e723e */ /* 0x000fe400024050ff */
[----:B------:R-:W-:Y:S05]  /*6870*/  F2FP.TF32.F32.PACK_B R15, R15 ;  /* 0x0000000fff0f723e */ /* 0x000fea00024050ff */
[----:B------:R1:W-:Y:S01]  /*6880*/  STS.128 [R86+0x30], R12 ;  /* 0x0000300c56007388 */ /* 0x0003e20000000c00 */
[----:B------:R-:W-:Y:S01]  /*6890*/  @!PT LDS RZ, [RZ] ;  /* 0x00000000fffff984 */ /* 0x000fe20000000800 */
[----:B------:R-:W-:Y:S01]  /*68a0*/  @!PT LDS RZ, [RZ] ;  /* 0x00000000fffff984 */ /* 0x000fe20000000800 */
[----:B------:R-:W-:Y:S01]  /*68b0*/  @!PT LDS RZ, [RZ] ;  /* 0x00000000fffff984 */ /* 0x000fe20000000800 */
[----:B------:R-:W-:Y:S01]  /*68c0*/  @!PT LDS RZ, [RZ] ;  /* 0x00000000fffff984 */ /* 0x000fe20000000800 */
[----:B------:R2:W-:Y:S07]  /*68d0*/  MEMBAR.ALL.CTA ;  /* 0x0000000000007992 */ /* 0x0005ee0000008000 */
[----:B--2---:R-:W2:Y:S02]  /*68e0*/  FENCE.VIEW.ASYNC.S ;  /* 0x00000000000073c6 */ /* 0x004ea40000000000 */
[----:B--2---:R-:W-:Y:S06]  /*68f0*/  BAR.SYNC.DEFER_BLOCKING 0x1, 0x80 ;  /* 0x0042000000007b1d */ /* 0x004fec0000010000 */
[----:B------:R-:W-:Y:S05]  /*6900*/  @P0 BRA `(.L_x_101) ;  /* 0x0000000000280947 */ /* 0x000fea0003800000 */
[----:B------:R-:W-:Y:S01]  /*6910*/  UIADD3 UR4, UPT, UPT, UR36, 0x200, URZ ;  /* 0x0000020024047890 */ /* 0x000fe2000fffe0ff */
[----:B------:R-:W-:Y:S05]  /*6920*/  UMOV UR43, UR60 ;  /* 0x0000003c002b7c82 */ /* 0x000fea0008000000 */
[----:B------:R-:W-:Y:S01]  /*6930*/  MOV R73, UR4 ;  /* 0x0000000400497c02 */ /* 0x000fe20008000f00 */
[----:B------:R-:W-:Y:S03]  /*6940*/  UIADD3 UR4, UP0, UPT, UR50, 0x680, URZ ;  /* 0x0000068032047890 */ /* 0x000fe6000ff1e0ff */
[----:B------:R-:W-:Y:S01]  /*6950*/  R2UR UR40, R73 ;  /* 0x00000000492872ca */ /* 0x000fe200000e0000 */
[----:B------:R-:W-:Y:S11]  /*6960*/  UIADD3.X UR5, UPT, UPT, URZ, UR51, URZ, UP0, !UPT ;  /* 0x00000033ff057290 */ /* 0x000ff600087fe4ff */
[----:B------:R-:W-:Y:S01]  /*6970*/  @!UPT UIADD3 URZ, UPT, UPT, URZ, URZ, URZ ;  /* 0x000000fffffff290 */ /* 0x000fe2000fffe0ff */
[----:B------:R2:W-:Y:S01]  /*6980*/  UTMASTG.3D [UR40], [UR4] ;  /* 0x00000028040073b5 */ /* 0x0005e20008010000 */
[----:B------:R0:W-:Y:S01]  /*6990*/  UTMACMDFLUSH ;  /* 0x00000000000079b7 */ /* 0x0001e20000000000 */
[----:B--2---:R-:W-:Y:S04]  /*69a0*/  DEPBAR.LE SB0, 0x1 ;  /* 0x000080400000791a */ /* 0x004fe80000000000 */
.L_x_101:
[----:B------:R-:W-:Y:S05]  /*69b0*/  BSYNC.RECONVERGENT B0 ;  /* 0x0000000000007941 */ /* 0x000fea0003800200 */
.L_x_100:
[----:B------:R-:W-:Y:S01]  /*69c0*/  BAR.SYNC.DEFER_BLOCKING 0x1, 0x80 ;  /* 0x0042000000007b1d */ /* 0x000fe20000010000 */
[----:B------:R-:W-:Y:S01]  /*69d0*/  ISETP.NE.AND P1, PT, R87, RZ, PT ;  /* 0x000000ff5700720c */ /* 0x000fe20003f25270 */
[----:B------:R-:W-:Y:S01]  /*69e0*/  UISETP.NE.AND UP0, UPT, UR39, URZ, UPT ;  /* 0x000000ff2700728c */ /* 0x000fe2000bf05270 */
[----:B------:R-:W-:Y:S11]  /*69f0*/  LEA R3, R43, UR36, 0x3 ;  /* 0x000000242b037c11 */ /* 0x000ff6000f8e18ff */
[----:B------:R-:W-:Y:S01]  /*6a00*/  @P1 SHF.L.U32 R2, R77, 0x1f, RZ ;  /* 0x0000001f4d021819 */ /* 0x000fe200000006ff */
[----:B------:R-:W-:Y:S06]  /*6a10*/  BRA.U !UP0, `(.L_x_102) ;  /* 0x0000000108247547 */ /* 0x000fec000b800000 */
[----:B-1----:R-:W-:Y:S01]  /*6a20*/  IMAD.U32 R5, RZ, RZ, UR37 ;  /* 0x00000025ff057e24 */ /* 0x002fe2000f8e00ff */
[----:B------:R-:W-:Y:S01]  /*6a30*/  MOV R0, UR45 ;  /* 0x0000002d00007c02 */ /* 0x000fe20008000f00 */
[----:B------:R-:W-:Y:S03]  /*6a40*/  UIADD3 UR4, UPT, UPT, UR37, 0x1, URZ ;  /* 0x0000000125047890 */ /* 0x000fe6000fffe0ff */
[----:B------:R-:W-:Y:S01]  /*6a50*/  @P1 LEA R5, R5, UR36, 0x3 ;  /* 0x0000002405051c11 */ /* 0x000fe2000f8e18ff */
[----:B------:R-:W-:Y:S04]  /*6a60*/  UISETP.NE.AND UP0, UPT, UR4, 0x4, UPT ;  /* 0x000000040400788c */ /* 0x000fe8000bf05270 */
[----:B------:R-:W-:Y:S01]  /*6a70*/  @P1 VIADD R5, R5, 0x40 ;  /* 0x0000004005051836 */ /* 0x000fe20000000000 */
[----:B------:R-:W-:Y:S04]  /*6a80*/  USEL UR37, UR4, URZ, UP0 ;  /* 0x000000ff04257287 */ /* 0x000fe80008000000 */
[----:B------:R-:W-:Y:S04]  /*6a90*/  @P1 PRMT R0, R0, 0x654, R5 ;  /* 0x0000065400001816 */ /* 0x000fe80000000005 */
[----:B------:R2:W-:Y:S04]  /*6aa0*/  @P1 SYNCS.ARRIVE.TRANS64.RED.A1T0 RZ, [R0+URZ], RZ ;  /* 0x000000ff00ff19a7 */ /* 0x0005e800081004ff */
.L_x_102:
[----:B------:R-:W4:Y:S01]  /*6ab0*/  @P1 SYNCS.PHASECHK.TRANS64.TRYWAIT P0, [R3+URZ+0x20], R2 ;  /* 0x00002002030015a7 */ /* 0x000f2200080011ff */
[----:B------:R-:W-:Y:S01]  /*6ac0*/  BSSY B1, `(.L_x_103) ;  /* 0x0000016000017945 */ /* 0x000fe20003800000 */
[----:B----4-:R-:W-:Y:S03]  /*6ad0*/  @P1 SEL R89, RZ, 0x1, !P0 ;  /* 0x00000001ff591807 */ /* 0x010fe60004000000 */
[----:B------:R-:W-:Y:S05]  /*6ae0*/  @!P1 BRA `(.L_x_104) ;  /* 0x00000000004c9947 */ /* 0x000fea0003800000 */
[----:B------:R-:W-:Y:S01]  /*6af0*/  ISETP.NE.AND P0, PT, R89, RZ, PT ;  /* 0x000000ff5900720c */ /* 0x000fe20003f05270 */
[----:B------:R-:W-:Y:S01]  /*6b00*/  BSSY B0, `(.L_x_105) ;  /* 0x000000b000007945 */ /* 0x000fe20003800000 */
[----:B------:R-:W-:Y:S11]  /*6b10*/  ISETP.NE.AND P1, PT, R90, RZ, PT ;  /* 0x000000ff5a00720c */ /* 0x000ff60003f25270 */
[----:B------:R-:W-:Y:S02]  /*6b20*/  @!UPT UIADD3 URZ, UPT, UPT, URZ, URZ, URZ ;  /* 0x000000fffffff290 */ /* 0x000fe4000fffe0ff */
[C---:B-1----:R-:W-:Y:S01]  /*6b30*/  @P1 IMAD R6, R43.reuse, 0x2000, R80 ;  /* 0x000020002b061824 */ /* 0x042fe200078e0250 */
[C---:B------:R-:W-:Y:S01]  /*6b40*/  @P1 LEA R4, R43.reuse, R78, 0xd ;  /* 0x0000004e2b041211 */ /* 0x040fe200078e68ff */
[C---:B------:R-:W-:Y:S02]  /*6b50*/  @P1 IMAD R5, R43.reuse, 0x2000, R79 ;  /* 0x000020002b051824 */ /* 0x040fe400078e024f */
[----:B------:R-:W-:Y:S01]  /*6b60*/  @P1 IMAD R2, R43, 0x2000, R86 ;  /* 0x000020002b021824 */ /* 0x000fe200078e0256 */
[----:B------:R-:W-:Y:S06]  /*6b70*/  @P0 BRA `(.L_x_106) ;  /* 0x00000000000c0947 */ /* 0x000fec0003800000 */
[----:B--2---:R-:W-:Y:S04]  /*6b80*/  SHF.L.U32 R0, R77, 0x1f, RZ ;  /* 0x0000001f4d007819 */ /* 0x004fe800000006ff */
[----:B------:R-:W1:Y:S02]  /*6b90*/  SYNCS.PHASECHK.TRANS64.TRYWAIT P0, [R3+URZ+0x20], R0 ;  /* 0x00002000030075a7 */ /* 0x000e6400080011ff */
[----:B-1----:R-:W-:Y:S05]  /*6ba0*/  @!P0 BRA `(.L_x_107) ;  /* 0x0000002400f88947 */ /* 0x002fea0003800000 */
.L_x_106:
[----:B------:R-:W-:Y:S05]  /*6bb0*/  BSYNC B0 ;  /* 0x0000000000007941 */ /* 0x000fea0003800000 */
.L_x_105:
[----:B------:R-:W-:Y:S02]  /*6bc0*/  ISETP.NE.AND P0, PT, R90, RZ, PT ;  /* 0x000000ff5a00720c */ /* 0x000fe40003f05270 */
[----:B------:R-:W-:Y:S11]  /*6bd0*/  IADD3 R43, PT, PT, R43, 0x1, RZ ;  /* 0x000000012b2b7810 */ /* 0x000ff60007ffe0ff */
[----:B------:R4:W1:Y:S04]  /*6be0*/  @P0 LDS.128 R56, [R6] ;  /* 0x0000000006380984 */ /* 0x0008680000000c00 */
[----:B------:R4:W1:Y:S04]  /*6bf0*/  @P0 LDS.128 R52, [R5+0x10] ;  /* 0x0000100005340984 */ /* 0x0008680000000c00 */
[----:B------:R4:W1:Y:S04]  /*6c00*/  @P0 LDS.128 R48, [R4+0x20] ;  /* 0x0000200004300984 */ /* 0x0008680000000c00 */
[----:B------:R4:W1:Y:S02]  /*6c10*/  @P0 LDS.128 R44, [R2+0x30] ;  /* 0x00003000022c0984 */ /* 0x0008640000000c00 */
.L_x_104:
[----:B------:R-:W-:Y:S05]  /*6c20*/  BSYNC B1 ;  /* 0x0000000000017941 */ /* 0x000fea0003800000 */
.L_x_103:
[----:B-1----:R-:W-:Y:S05]  /*6c30*/  VIADD R3, R34, 0x10 ;  /* 0x0000001022037836 */ /* 0x002fea0000000000 */
[----:B------:R-:W-:Y:S04]  /*6c40*/  SHF.R.U32.HI R3, RZ, 0x15, R3 ;  /* 0x00000015ff037819 */ /* 0x000fe80000011603 */
[----:B------:R-:W-:Y:S11]  /*6c50*/  LOP3.LUT P0, RZ, R3, 0x3, R72, 0x48, !PT ;  /* 0x0000000303ff7812 */ /* 0x000ff60007804848 */
[----:B------:R-:W-:Y:S02]  /*6c60*/  @!UPT UIADD3 URZ, UPT, UPT, URZ, URZ, URZ ;  /* 0x000000fffffff290 */ /* 0x000fe4000fffe0ff */
[----:B------:R-:W-:Y:S05]  /*6c70*/  @!P0 BRA `(.L_x_108) ;  /* 0x0000000000408947 */ /* 0x000fea0003800000 */
[----:B------:R-:W1:Y:S01]  /*6c80*/  LDCU.64 UR8, c[0x4][0x70] ;  /* 0x01000e00ff0877ac */ /* 0x000e620008000a00 */
[----:B------:R-:W-:Y:S01]  /*6c90*/  MOV R3, 0x0 ;  /* 0x0000000000037802 */ /* 0x000fe20000000f00 */
[----:B------:R-:W-:Y:S02]  /*6ca0*/  HFMA2 R12, -RZ, RZ, 0, 5.9604644775390625e-08 ;  /* 0x00000001ff0c7431 */ /* 0x000fe400000001ff */
[----:B------:R-:W-:Y:S02]  /*6cb0*/  IMAD.MOV.U32 R8, RZ, RZ, 0x192 ;  /* 0x00000192ff087424 */ /* 0x000fe400078e00ff */
[----:B------:R-:W-:Y:S01]  /*6cc0*/  IMAD.MOV.U32 R13, RZ, RZ, RZ ;  /* 0x000000ffff0d7224 */ /* 0x000fe200078e00ff */
[----:B------:R-:W5:Y:S01]  /*6cd0*/  LDCU.64 UR6, c[0x4][0x78] ;  /* 0x01000f00ff0677ac */ /* 0x000f620008000a00 */
[----:B----4-:R-:W4:Y:S01]  /*6ce0*/  LDC.64 R2, c[0x4][R3] ;  /* 0x0100000003027b82 */ /* 0x010f220000000a00 */
[----:B------:R-:W2:Y:S01]  /*6cf0*/  LDCU.64 UR4, c[0x4][0x10] ;  /* 0x01000200ff0477ac */ /* 0x000ea20008000a00 */
[----:B-1----:R-:W-:Y:S01]  /*6d00*/  MOV R5, UR9 ;  /* 0x0000000900057c02 */ /* 0x002fe20008000f00 */
[----:B------:R-:W-:Y:S01]  /*6d10*/  IMAD.U32 R4, RZ, RZ, UR8 ;  /* 0x00000008ff047e24 */ /* 0x000fe2000f8e00ff */
[----:B-----5:R-:W-:Y:S01]  /*6d20*/  MOV R7, UR7 ;  /* 0x0000000700077c02 */ /* 0x020fe20008000f00 */
[----:B------:R-:W-:Y:S01]  /*6d30*/  IMAD.U32 R6, RZ, RZ, UR6 ;  /* 0x00000006ff067e24 */ /* 0x000fe2000f8e00ff */
[----:B--2---:R-:W-:Y:S01]  /*6d40*/  MOV R11, UR5 ;  /* 0x00000005000b7c02 */ /* 0x004fe20008000f00 */
[----:B------:R-:W-:Y:S02]  /*6d50*/  IMAD.U32 R10, RZ, RZ, UR4 ;  /* 0x00000004ff0a7e24 */ /* 0x000fe4000f8e00ff */
[----:B------:R-:W-:Y:S07]  /*6d60*/  LEPC R20, `(.L_x_108) ;  /* 0x000000001014794e */ /* 0x000fee0000000000 */
[----:B---34-:R-:W-:Y:S05]  /*6d70*/  CALL.ABS.NOINC R2 ;  /* 0x0000000002007343 */ /* 0x018fea0003c00000 */
.L_x_108:
[----:B------:R-:W-:Y:S01]  /*6d80*/  LOP3.LUT R20, R56, 0xffffe000, RZ, 0xc0, !PT ;  /* 0xffffe00038147812 */ /* 0x000fe200078ec0ff */
[----:B------:R-:W-:Y:S05]  /*6d90*/  WARPSYNC.ALL ;  /* 0x0000000000007948 */ /* 0x000fea0003800000 */
[----:B------:R-:W-:Y:S01]  /*6da0*/  R2UR UR4, R34 ;  /* 0x00000000220472ca */ /* 0x000fe200000e0000 */
[----:B------:R-:W-:Y:S01]  /*6db0*/  IMAD.U32 R92, RZ, RZ, UR37 ;  /* 0x00000025ff5c7e24 */ /* 0x000fe2000f8e00ff */
[----:B------:R-:W-:Y:S01]  /*6dc0*/  LOP3.LUT R21, R57, 0xffffe000, RZ, 0xc0, !PT ;  /* 0xffffe00039157812 */ /* 0x000fe200078ec0ff */
[----:B------:R-:W-:Y:S01]  /*6dd0*/  IMAD.U32 R91, RZ, RZ, UR45 ;  /* 0x0000002dff5b7e24 */ /* 0x000fe2000f8e00ff */
[----:B------:R-:W-:Y:S01]  /*6de0*/  LOP3.LUT R40, R59, 0xffffe000, RZ, 0xc0, !PT ;  /* 0xffffe0003b287812 */ /* 0x000fe200078ec0ff */
[----:B------:R-:W-:Y:S01]  /*6df0*/  BSSY.RECONVERGENT B0, `(.L_x_109) ;  /* 0x000005b000007945 */ /* 0x000fe20003800200 */
[----:B------:R-:W-:Y:S02]  /*6e00*/  LOP3.LUT R41, R52, 0xffffe000, RZ, 0xc0, !PT ;  /* 0xffffe00034297812 */ /* 0x000fe400078ec0ff */
[----:B------:R-:W-:Y:S02]  /*6e10*/  LOP3.LUT R42, R53, 0xffffe000, RZ, 0xc0, !PT ;  /* 0xffffe000352a7812 */ /* 0x000fe400078ec0ff */
[----:B------:R-:W-:Y:S02]  /*6e20*/  ISETP.NE.AND P6, PT, R87, RZ, PT ;  /* 0x000000ff5700720c */ /* 0x000fe40003fc5270 */
[----:B------:R-:W-:Y:S01]  /*6e30*/  ISETP.NE.AND P0, PT, R82, RZ, PT ;  /* 0x000000ff5200720c */ /* 0x000fe20003f05270 */
[----:B----4-:R-:W2:Y:S10]  /*6e40*/  LDTM.x16 R4, tmem[UR4+0x10] ;  /* 0x00001004000479ee */ /* 0x010eb40008240000 */
[----:B------:R-:W-:Y:S02]  /*6e50*/  @P6 LEA R92, R92, UR36, 0x3 ;  /* 0x000000245c5c6c11 */ /* 0x000fe4000f8e18ff */
[----:B------:R-:W-:Y:S03]  /*6e60*/  @P6 SHF.L.U32 R93, R77, 0x1f, RZ ;  /* 0x0000001f4d5d6819 */ /* 0x000fe600000006ff */
[----:B------:R-:W-:Y:S05]  /*6e70*/  @P6 VIADD R92, R92, 0x40 ;  /* 0x000000405c5c6836 */ /* 0x000fea0000000000 */
[----:B------:R-:W-:Y:S02]  /*6e80*/  @P6 PRMT R91, R91, 0x654, R92 ;  /* 0x000006545b5b6816 */ /* 0x000fe4000000005c */
[----:B------:R-:W-:Y:S01]  /*6e90*/  LEA R92, R43, UR36, 0x3 ;  /* 0x000000242b5c7c11 */ /* 0x000fe2000f8e18ff */
[C---:B--2---:R-:W-:Y:S01]  /*6ea0*/  FMUL R0, R32.reuse, R4 ;  /* 0x0000000420007220 */ /* 0x044fe20000400000 */
[C---:B------:R-:W-:Y:S01]  /*6eb0*/  FMUL R2, R32.reuse, R5 ;  /* 0x0000000520027220 */ /* 0x040fe20000400000 */
[C---:B------:R-:W-:Y:S01]  /*6ec0*/  FMUL R3, R32.reuse, R6 ;  /* 0x0000000620037220 */ /* 0x040fe20000400000 */
[----:B------:R-:W-:Y:S01]  /*6ed0*/  FMUL R7, R32, R7 ;  /* 0x0000000720077220 */ /* 0x000fe20000400000 */
[C---:B------:R-:W-:Y:S01]  /*6ee0*/  FFMA R36, R35.reuse, R20, R0 ;  /* 0x0000001423247223 */ /* 0x040fe20000000000 */
[----:B------:R-:W-:Y:S01]  /*6ef0*/  LOP3.LUT R20, R58, 0xffffe000, RZ, 0xc0, !PT ;  /* 0xffffe0003a147812 */ /* 0x000fe200078ec0ff */
[C---:B------:R-:W-:Y:S01]  /*6f00*/  FFMA R37, R35.reuse, R21, R2 ;  /* 0x0000001523257223 */ /* 0x040fe20000000002 */
[----:B------:R-:W-:Y:S01]  /*6f10*/  LOP3.LUT R21, R48, 0xffffe000, RZ, 0xc0, !PT ;  /* 0xffffe00030157812 */ /* 0x000fe200078ec0ff */
[----:B------:R-:W-:Y:S01]  /*6f20*/  FMUL R4, R32, R8 ;  /* 0x0000000820047220 */ /* 0x000fe20000400000 */
[----:B------:R-:W-:Y:S01]  /*6f30*/  F2FP.TF32.F32.PACK_B R36, R36 ;  /* 0x00000024ff24723e */ /* 0x000fe200024050ff */
[C---:B------:R-:W-:Y:S01]  /*6f40*/  FFMA R38, R35.reuse, R20, R3 ;  /* 0x0000001423267223 */ /* 0x040fe20000000003 */
[----:B------:R-:W-:Y:S01]  /*6f50*/  LOP3.LUT R20, R54, 0xffffe000, RZ, 0xc0, !PT ;  /* 0xffffe00036147812 */ /* 0x000fe200078ec0ff */
[----:B------:R-:W-:Y:S01]  /*6f60*/  FFMA R39, R35, R40, R7 ;  /* 0x0000002823277223 */ /* 0x000fe20000000007 */
[----:B------:R-:W-:Y:S01]  /*6f70*/  LOP3.LUT R40, R55, 0xffffe000, RZ, 0xc0, !PT ;  /* 0xffffe00037287812 */ /* 0x000fe200078ec0ff */
[C---:B------:R-:W-:Y:S01]  /*6f80*/  FMUL R5, R32.reuse, R9 ;  /* 0x0000000920057220 */ /* 0x040fe20000400000 */
[C---:B------:R-:W-:Y:S01]  /*6f90*/  FMUL R6, R32.reuse, R10 ;  /* 0x0000000a20067220 */ /* 0x040fe20000400000 */
[C---:B------:R-:W-:Y:S01]  /*6fa0*/  FMUL R11, R32.reuse, R11 ;  /* 0x0000000b200b7220 */ /* 0x040fe20000400000 */
[----:B------:R-:W-:Y:S01]  /*6fb0*/  F2FP.TF32.F32.PACK_B R37, R37 ;  /* 0x00000025ff25723e */ /* 0x000fe200024050ff */
[C---:B------:R-:W-:Y:S01]  /*6fc0*/  FFMA R4, R35.reuse, R41, R4 ;  /* 0x0000002923047223 */ /* 0x040fe20000000004 */
[----:B------:R-:W-:Y:S01]  /*6fd0*/  F2FP.TF32.F32.PACK_B R38, R38 ;  /* 0x00000026ff26723e */ /* 0x000fe200024050ff */
[C---:B------:R-:W-:Y:S01]  /*6fe0*/  FFMA R5, R35.reuse, R42, R5 ;  /* 0x0000002a23057223 */ /* 0x040fe20000000005 */
[----:B------:R-:W-:Y:S01]  /*6ff0*/  F2FP.TF32.F32.PACK_B R39, R39 ;  /* 0x00000027ff27723e */ /* 0x000fe200024050ff */
[C---:B------:R-:W-:Y:S01]  /*7000*/  FFMA R6, R35.reuse, R20, R6 ;  /* 0x0000001423067223 */ /* 0x040fe20000000006 */
[----:B------:R-:W-:Y:S01]  /*7010*/  FFMA R7, R35, R40, R11 ;  /* 0x0000002823077223 */ /* 0x000fe2000000000b */
        /* <DEDUP_REMOVED lines=47> */
[----:B------:R-:W-:Y:S02]  /*7310*/  UIADD3 UR4, UP0, UPT, UR50, 0x680, URZ ;  /* 0x0000068032047890 */ /* 0x000fe4000ff1e0ff */
[----:B------:R-:W-:Y:S02]  /*7320*/  UIADD3 UR9, UPT, UPT, UR41, 0x10, URZ ;  /* 0x0000001029097890 */ /* 0x000fe4000fffe0ff */
[----:B------:R-:W-:Y:S02]  /*7330*/  UIADD3 UR8, UPT, UPT, UR36, 0x2200, URZ ;  /* 0x0000220024087890 */ /* 0x000fe4000fffe0ff */
[----:B------:R-:W-:Y:S01]  /*7340*/  UIADD3.X UR5, UPT, UPT, URZ, UR51, URZ, UP0, !UPT ;  /* 0x00000033ff057290 */ /* 0x000fe200087fe4ff */
[----:B------:R-:W-:Y:S01]  /*7350*/  UMOV UR10, UR42 ;  /* 0x0000002a000a7c82 */ /* 0x000fe20008000000 */
[----:B------:R-:W-:Y:S07]  /*7360*/  UMOV UR11, UR60 ;  /* 0x0000003c000b7c82 */ /* 0x000fee0008000000 */
[----:B------:R2:W-:Y:S01]  /*7370*/  UTMASTG.3D [UR8], [UR4] ;  /* 0x00000008040073b5 */ /* 0x0005e20008010000 */
[----:B------:R0:W-:Y:S01]  /*7380*/  UTMACMDFLUSH ;  /* 0x00000000000079b7 */ /* 0x0001e20000000000 */
[----:B--2---:R-:W-:Y:S04]  /*7390*/  DEPBAR.LE SB0, 0x1 ;  /* 0x000080400000791a */ /* 0x004fe80000000000 */
.L_x_110:
[----:B------:R-:W-:Y:S05]  /*73a0*/  BSYNC.RECONVERGENT B0 ;  /* 0x0000000000007941 */ /* 0x000fea0003800200 */
.L_x_109:
[----:B------:R-:W-:Y:S01]  /*73b0*/  BAR.SYNC.DEFER_BLOCKING 0x1, 0x80 ;  /* 0x0042000000007b1d */ /* 0x000fe20000010000 */
[----:B------:R-:W-:Y:S04]  /*73c0*/  UIADD3 UR4, UPT, UPT, UR37, 0x1, URZ ;  /* 0x0000000125047890 */ /* 0x000fe8000fffe0ff */
[----:B------:R-:W-:Y:S04]  /*73d0*/  UISETP.NE.AND UP0, UPT, UR4, 0x4, UPT ;  /* 0x000000040400788c */ /* 0x000fe8000bf05270 */
[----:B------:R-:W-:Y:S01]  /*73e0*/  USEL UR38, UR4, URZ, UP0 ;  /* 0x000000ff04267287 */ /* 0x000fe20008000000 */
[----:B------:R2:W-:Y:S01]  /*73f0*/  @P6 SYNCS.ARRIVE.TRANS64.RED.A1T0 RZ, [R91+URZ], RZ ;  /* 0x000000ff5bff69a7 */ /* 0x0005e200081004ff */
[----:B------:R-:W-:Y:S01]  /*7400*/  BSSY B1, `(.L_x_111) ;  /* 0x0000017000017945 */ /* 0x000fe20003800000 */
[----:B------:R-:W4:Y:S02]  /*7410*/  @P6 SYNCS.PHASECHK.TRANS64.TRYWAIT P0, [R92+URZ+0x20], R93 ;  /* 0x0000205d5c0065a7 */ /* 0x000f2400080011ff */
[----:B----4-:R-:W-:Y:S01]  /*7420*/  @P6 SEL R89, RZ, 0x1, !P0 ;  /* 0x00000001ff596807 */ /* 0x010fe20004000000 */
[----:B--2---:R-:W-:Y:S06]  /*7430*/  @!P6 BRA `(.L_x_112) ;  /* 0x00000000004ce947 */ /* 0x004fec0003800000 */
        /* <DEDUP_REMOVED lines=9> */
[----:B------:R-:W-:Y:S04]  /*74d0*/  SHF.L.U32 R5, R77, 0x1f, RZ ;  /* 0x0000001f4d057819 */ /* 0x000fe800000006ff */
[----:B------:R-:W1:Y:S02]  /*74e0*/  SYNCS.PHASECHK.TRANS64.TRYWAIT P0, [R92+URZ+0x20], R5 ;  /* 0x000020055c0075a7 */ /* 0x000e6400080011ff */
[----:B-1----:R-:W-:Y:S05]  /*74f0*/  @!P0 BRA `(.L_x_115) ;  /* 0x0000001c00b88947 */ /* 0x002fea0003800000 */
.L_x_114:
[----:B------:R-:W-:Y:S05]  /*7500*/  BSYNC B0 ;  /* 0x0000000000007941 */ /* 0x000fea0003800000 */
.L_x_113:
[----:B------:R-:W-:Y:S02]  /*7510*/  ISETP.NE.AND P0, PT, R90, RZ, PT ;  /* 0x000000ff5a00720c */ /* 0x000fe40003f05270 */
[----:B------:R-:W-:Y:S11]  /*7520*/  IADD3 R43, PT, PT, R43, 0x1, RZ ;  /* 0x000000012b2b7810 */ /* 0x000ff60007ffe0ff */
[----:B------:R2:W4:Y:S04]  /*7530*/  @P0 LDS.128 R56, [R4] ;  /* 0x0000000004380984 */ /* 0x0005280000000c00 */
[----:B------:R2:W1:Y:S04]  /*7540*/  @P0 LDS.128 R52, [R3+0x10] ;  /* 0x0000100003340984 */ /* 0x0004680000000c00 */
[----:B------:R2:W1:Y:S04]  /*7550*/  @P0 LDS.128 R48, [R2+0x20] ;  /* 0x0000200002300984 */ /* 0x0004680000000c00 */
[----:B------:R2:W1:Y:S02]  /*7560*/  @P0 LDS.128 R44, [R0+0x30] ;  /* 0x00003000002c0984 */ /* 0x0004640000000c00 */
.L_x_112:
[----:B------:R-:W-:Y:S05]  /*7570*/  BSYNC B1 ;  /* 0x0000000000017941 */ /* 0x000fea0003800000 */
.L_x_111:
[----:B--2---:R-:W-:Y:S05]  /*7580*/  VIADD R3, R34, 0x20 ;  /* 0x0000002022037836 */ /* 0x004fea0000000000 */
[----:B------:R-:W-:Y:S04]  /*7590*/  SHF.R.U32.HI R3, RZ, 0x15, R3 ;  /* 0x00000015ff037819 */ /* 0x000fe80000011603 */
[----:B------:R-:W-:Y:S11]  /*75a0*/  LOP3.LUT P0, RZ, R3, 0x3, R72, 0x48, !PT ;  /* 0x0000000303ff7812 */ /* 0x000ff60007804848 */
[----:B------:R-:W-:Y:S02]  /*75b0*/  @!UPT UIADD3 URZ, UPT, UPT, URZ, URZ, URZ ;  /* 0x000000fffffff290 */ /* 0x000fe4000fffe0ff */
[----:B------:R-:W-:Y:S05]  /*75c0*/  @!P0 BRA `(.L_x_116) ;  /* 0x0000000000408947 */ /* 0x000fea0003800000 */
[----:B------:R-:W2:Y:S01]  /*75d0*/  LDCU.64 UR8, c[0x4][0x70] ;  /* 0x01000e00ff0877ac */ /* 0x000ea20008000a00 */
[----:B------:R-:W-:Y:S01]  /*75e0*/  MOV R3, 0x0 ;  /* 0x0000000000037802 */ /* 0x000fe20000000f00 */
[----:B-1----:R-:W-:Y:S02]  /*75f0*/  HFMA2 R12, -RZ, RZ, 0, 5.9604644775390625e-08 ;  /* 0x00000001ff0c7431 */ /* 0x002fe400000001ff */
[----:B------:R-:W-:Y:S02]  /*7600*/  IMAD.MOV.U32 R8, RZ, RZ, 0x192 ;  /* 0x00000192ff087424 */ /* 0x000fe400078e00ff */
[----:B------:R-:W-:Y:S01]  /*7610*/  IMAD.MOV.U32 R13, RZ, RZ, RZ ;  /* 0x000000ffff0d7224 */ /* 0x000fe200078e00ff */
[----:B------:R-:W1:Y:S01]  /*7620*/  LDCU.64 UR6, c[0x4][0x78] ;  /* 0x01000f00ff0677ac */ /* 0x000e620008000a00 */
[----:B------:R-:W3:Y:S01]  /*7630*/  LDC.64 R2, c[0x4][R3] ;  /* 0x0100000003027b82 */ /* 0x000ee20000000a00 */
[----:B------:R-:W5:Y:S01]  /*7640*/  LDCU.64 UR4, c[0x4][0x10] ;  /* 0x01000200ff0477ac */ /* 0x000f620008000a00 */
[----:B--2---:R-:W-:Y:S01]  /*7650*/  MOV R5, UR9 ;  /* 0x0000000900057c02 */ /* 0x004fe20008000f00 */
[----:B------:R-:W-:Y:S01]  /*7660*/  IMAD.U32 R4, RZ, RZ, UR8 ;  /* 0x00000008ff047e24 */ /* 0x000fe2000f8e00ff */
[----:B-1----:R-:W-:Y:S01]  /*7670*/  MOV R7, UR7 ;  /* 0x0000000700077c02 */ /* 0x002fe20008000f00 */
[----:B------:R-:W-:Y:S01]  /*7680*/  IMAD.U32 R6, RZ, RZ, UR6 ;  /* 0x00000006ff067e24 */ /* 0x000fe2000f8e00ff */
[----:B-----5:R-:W-:Y:S01]  /*7690*/  MOV R11, UR5 ;  /* 0x00000005000b7c02 */ /* 0x020fe20008000f00 */
[----:B------:R-:W-:Y:S02]  /*76a0*/  IMAD.U32 R10, RZ, RZ, UR4 ;  /* 0x00000004ff0a7e24 */ /* 0x000fe4000f8e00ff */
[----:B------:R-:W-:Y:S07]  /*76b0*/  LEPC R20, `(.L_x_116) ;  /* 0x000000001014794e */ /* 0x000fee0000000000 */
[----:B---34-:R-:W-:Y:S05]  /*76c0*/  CALL.ABS.NOINC R2 ;  /* 0x0000000002007343 */ /* 0x018fea0003c00000 */
.L_x_116:
[----:B----4-:R-:W-:Y:S01]  /*76d0*/  LOP3.LUT R20, R56, 0xffffe000, RZ, 0xc0, !PT ;  /* 0xffffe00038147812 */ /* 0x010fe200078ec0ff */
[----:B------:R-:W-:Y:S05]  /*76e0*/  WARPSYNC.ALL ;  /* 0x0000000000007948 */ /* 0x000fea0003800000 */
[----:B------:R-:W-:Y:S01]  /*76f0*/  R2UR UR4, R34 ;  /* 0x00000000220472ca */ /* 0x000fe200000e0000 */
[----:B-1----:R-:W-:Y:S01]  /*7700*/  IMAD.U32 R92, RZ, RZ, UR38 ;  /* 0x00000026ff5c7e24 */ /* 0x002fe2000f8e00ff */
        /* <DEDUP_REMOVED lines=8> */
[----:B------:R-:W1:Y:S10]  /*7790*/  LDTM.x16 R4, tmem[UR4+0x20] ;  /* 0x00002004000479ee */ /* 0x000e740008240000 */
[----:B------:R-:W-:Y:S02]  /*77a0*/  @P6 LEA R92, R92, UR36, 0x3 ;  /* 0x000000245c5c6c11 */ /* 0x000fe4000f8e18ff */
[----:B------:R-:W-:Y:S03]  /*77b0*/  @P6 SHF.L.U32 R93, R77, 0x1f, RZ ;  /* 0x0000001f4d5d6819 */ /* 0x000fe600000006ff */
[----:B------:R-:W-:Y:S05]  /*77c0*/  @P6 VIADD R92, R92, 0x40 ;  /* 0x000000405c5c6836 */ /* 0x000fea0000000000 */
[----:B------:R-:W-:Y:S02]  /*77d0*/  @P6 PRMT R91, R91, 0x654, R92 ;  /* 0x000006545b5b6816 */ /* 0x000fe4000000005c */
[----:B------:R-:W-:Y:S01]  /*77e0*/  LEA R92, R43, UR36, 0x3 ;  /* 0x000000242b5c7c11 */ /* 0x000fe2000f8e18ff */
[C---:B-1----:R-:W-:Y:S01]  /*77f0*/  FMUL R0, R32.reuse, R4 ;  /* 0x0000000420007220 */ /* 0x042fe20000400000 */
        /* <DEDUP_REMOVED lines=79> */
.L_x_118:
[----:B------:R-:W-:Y:S05]  /*7cf0*/  BSYNC.RECONVERGENT B0 ;  /* 0x0000000000007941 */ /* 0x000fea0003800200 */
.L_x_117:
        /* <DEDUP_REMOVED lines=13> */
[C---:B------:R-:W-:Y:S01]  /*7dd0*/  @P1 IMAD R3, R43.reuse, 0x2000, R80 ;  /* 0x000020002b031824 */ /* 0x040fe200078e0250 */
[C---:B------:R-:W-:Y:S01]  /*7de0*/  @P1 LEA R0, R43.reuse, R78, 0xd ;  /* 0x0000004e2b001211 */ /* 0x040fe200078e68ff */
[C---:B------:R-:W-:Y:S02]  /*7df0*/  @P1 IMAD R2, R43.reuse, 0x2000, R79 ;  /* 0x000020002b021824 */ /* 0x040fe400078e024f */
[----:B------:R-:W-:Y:S01]  /*7e00*/  @P1 IMAD R43, R43, 0x2000, R86 ;  /* 0x000020002b2b1824 */ /* 0x000fe200078e0256 */
[----:B------:R-:W-:Y:S06]  /*7e10*/  @P0 BRA `(.L_x_122) ;  /* 0x00000000000c0947 */ /* 0x000fec0003800000 */
[----:B-1----:R-:W-:Y:S04]  /*7e20*/  SHF.L.U32 R5, R77, 0x1f, RZ ;  /* 0x0000001f4d057819 */ /* 0x002fe800000006ff */
[----:B------:R-:W1:Y:S02]  /*7e30*/  SYNCS.PHASECHK.TRANS64.TRYWAIT P0, [R92+URZ+0x20], R5 ;  /* 0x000020055c0075a7 */ /* 0x000e6400080011ff */
[----:B-1----:R-:W-:Y:S05]  /*7e40*/  @!P0 BRA `(.L_x_123) ;  /* 0x0000001400788947 */ /* 0x002fea0003800000 */
.L_x_122:
[----:B------:R-:W-:Y:S05]  /*7e50*/  BSYNC B0 ;  /* 0x0000000000007941 */ /* 0x000fea0003800000 */
.L_x_121:
[----:B------:R-:W-:Y:S11]  /*7e60*/  ISETP.NE.AND P0, PT, R90, RZ, PT ;  /* 0x000000ff5a00720c */ /* 0x000ff60003f05270 */
[----:B------:R-:W-:Y:S02]  /*7e70*/  @!UPT UIADD3 URZ, UPT, UPT, URZ, URZ, URZ ;  /* 0x000000fffffff290 */ /* 0x000fe4000fffe0ff */
[----:B------:R2:W4:Y:S04]  /*7e80*/  @P0 LDS.128 R56, [R3] ;  /* 0x0000000003380984 */ /* 0x0005280000000c00 */
[----:B------:R2:W1:Y:S04]  /*7e90*/  @P0 LDS.128 R52, [R2+0x10] ;  /* 0x0000100002340984 */ /* 0x0004680000000c00 */
[----:B------:R2:W1:Y:S04]  /*7ea0*/  @P0 LDS.128 R48, [R0+0x20] ;  /* 0x0000200000300984 */ /* 0x0004680000000c00 */
[----:B------:R2:W1:Y:S02]  /*7eb0*/  @P0 LDS.128 R44, [R43+0x30] ;  /* 0x000030002b2c0984 */ /* 0x0004640000000c00 */
.L_x_120:
[----:B------:R-:W-:Y:S05]  /*7ec0*/  BSYNC B1 ;  /* 0x0000000000017941 */ /* 0x000fea0003800000 */
.L_x_119:
        /* <DEDUP_REMOVED lines=21> */
.L_x_124:
[----:B------:R-:W-:Y:S01]  /*8020*/  ISETP.NE.AND P0, PT, R82, RZ, PT ;  /* 0x000000ff5200720c */ /* 0x000fe20003f05270 */
[----:B------:R-:W-:Y:S05]  /*8030*/  WARPSYNC.ALL ;  /* 0x0000000000007948 */ /* 0x000fea0003800000 */
[----:B------:R-:W-:Y:S01]  /*8040*/  R2UR UR4, R34 ;  /* 0x00000000220472ca */ /* 0x000fe200000e0000 */
[----:B------:R-:W-:Y:S01]  /*8050*/  BSSY.RECONVERGENT B0, `(.L_x_125) ;  /* 0x000005c000007945 */ /* 0x000fe20003800200 */
[----:B----4-:R-:W-:Y:S02]  /*8060*/  LOP3.LUT R0, R56, 0xffffe000, RZ, 0xc0, !PT ;  /* 0xffffe00038007812 */ /* 0x010fe400078ec0ff */
[----:B------:R-:W-:Y:S02]  /*8070*/  LOP3.LUT R2, R57, 0xffffe000, RZ, 0xc0, !PT ;  /* 0xffffe00039027812 */ /* 0x000fe400078ec0ff */
[----:B------:R-:W-:Y:S02]  /*8080*/  LOP3.LUT R3, R58, 0xffffe000, RZ, 0xc0, !PT ;  /* 0xffffe0003a037812 */ /* 0x000fe400078ec0ff */
[----:B------:R-:W-:Y:S02]  /*8090*/  LOP3.LUT R20, R59, 0xffffe000, RZ, 0xc0, !PT ;  /* 0xffffe0003b147812 */ /* 0x000fe400078ec0ff */
[----:B-1----:R-:W-:Y:S02]  /*80a0*/  LOP3.LUT R21, R52, 0xffffe000, RZ, 0xc0, !PT ;  /* 0xffffe00034157812 */ /* 0x002fe400078ec0ff */
[----:B------:R-:W-:Y:S01]  /*80b0*/  LOP3.LUT R36, R53, 0xffffe000, RZ, 0xc0, !PT ;  /* 0xffffe00035247812 */ /* 0x000fe200078ec0ff */
[----:B------:R-:W1:Y:S01]  /*80c0*/  LDTM.x16 R4, tmem[UR4+0x30] ;  /* 0x00003004000479ee */ /* 0x000e620008240000 */
[----:B------:R-:W-:Y:S01]  /*80d0*/  R2UR UR4, R88 ;  /* 0x00000000580472ca */ /* 0x000fe200000e0000 */
[----:B------:R-:W-:Y:S01]  /*80e0*/  NOP ;  /* 0x0000000000007918 */ /* 0x000fe20000000000 */
[----:B------:R-:W-:Y:S02]  /*80f0*/  LOP3.LUT R37, R54, 0xffffe000, RZ, 0xc0, !PT ;  /* 0xffffe00036257812 */ /* 0x000fe400078ec0ff */
[----:B------:R-:W-:Y:S02]  /*8100*/  LOP3.LUT R38, R55, 0xffffe000, RZ, 0xc0, !PT ;  /* 0xffffe00037267812 */ /* 0x000fe400078ec0ff */
[----:B------:R-:W-:Y:S02]  /*8110*/  LOP3.LUT R39, R48, 0xffffe000, RZ, 0xc0, !PT ;  /* 0xffffe00030277812 */ /* 0x000fe400078ec0ff */
[----:B------:R-:W-:Y:S02]  /*8120*/  LOP3.LUT R40, R49, 0xffffe000, RZ, 0xc0, !PT ;  /* 0xffffe00031287812 */ /* 0x000fe400078ec0ff */
[----:B------:R-:W-:Y:S02]  /*8130*/  LOP3.LUT R41, R50, 0xffffe000, RZ, 0xc0, !PT ;  /* 0xffffe00032297812 */ /* 0x000fe400078ec0ff */
[----:B------:R-:W-:Y:S01]  /*8140*/  LOP3.LUT R42, R51, 0xffffe000, RZ, 0xc0, !PT ;  /* 0xffffe000332a7812 */ /* 0x000fe200078ec0ff */
[----:B------:R-:W-:Y:S01]  /*8150*/  UIADD3 UR4, UPT, UPT, UR4, 0xb0, URZ ;  /* 0x000000b004047890 */ /* 0x000fe2000fffe0ff */
[----:B------:R-:W-:Y:S02]  /*8160*/  LOP3.LUT R43, R44, 0xffffe000, RZ, 0xc0, !PT ;  /* 0xffffe0002c2b7812 */ /* 0x000fe400078ec0ff */
[----:B------:R-:W-:Y:S01]  /*8170*/  LOP3.LUT R44, R45, 0xffffe000, RZ, 0xc0, !PT ;  /* 0xffffe0002d2c7812 */ /* 0x000fe200078ec0ff */
[----:B------:R-:W-:Y:S01]  /*8180*/  UPRMT UR4, UR45, 0x654, UR4 ;  /* 0x000006542d047896 */ /* 0x000fe20008000004 */
[----:B------:R-:W-:Y:S02]  /*8190*/  LOP3.LUT R45, R46, 0xffffe000, RZ, 0xc0, !PT ;  /* 0xffffe0002e2d7812 */ /* 0x000fe400078ec0ff */
[----:B------:R-:W-:Y:S01]  /*81a0*/  LOP3.LUT R46, R47, 0xffffe000, RZ, 0xc0, !PT ;  /* 0xffffe0002f2e7812 */ /* 0x000fe200078ec0ff */
[C---:B-1----:R-:W-:Y:S01]  /*81b0*/  FMUL R4, R32.reuse, R4 ;  /* 0x0000000420047220 */ /* 0x042fe20000400000 */
[C---:B------:R-:W-:Y:S01]  /*81c0*/  FMUL R5, R32.reuse, R5 ;  /* 0x0000000520057220 */ /* 0x040fe20000400000 */
[C---:B------:R-:W-:Y:S01]  /*81d0*/  FMUL R6, R32.reuse, R6 ;  /* 0x0000000620067220 */ /* 0x040fe20000400000 */
[C---:B------:R-:W-:Y:S01]  /*81e0*/  FMUL R7, R32.reuse, R7 ;  /* 0x0000000720077220 */ /* 0x040fe20000400000 */
[C---:B------:R-:W-:Y:S01]  /*81f0*/  FFMA R4, R35.reuse, R0, R4 ;  /* 0x0000000023047223 */ /* 0x040fe20000000004 */
[C---:B------:R-:W-:Y:S01]  /*8200*/  FFMA R5, R35.reuse, R2, R5 ;  /* 0x0000000223057223 */ /* 0x040fe20000000005 */
[C---:B------:R-:W-:Y:S01]  /*8210*/  FFMA R6, R35.reuse, R3, R6 ;  /* 0x0000000323067223 */ /* 0x040fe20000000006 */
[C---:B------:R-:W-:Y:S01]  /*8220*/  FFMA R7, R35.reuse, R20, R7 ;  /* 0x0000001423077223 */ /* 0x040fe20000000007 */
[C---:B------:R-:W-:Y:S01]  /*8230*/  FMUL R8, R32.reuse, R8 ;  /* 0x0000000820087220 */ /* 0x040fe20000400000 */
        /* <DEDUP_REMOVED lines=9> */
[----:B------:R-:W-:Y:S01]  /*82d0*/  F2FP.TF32.F32.PACK_B R7, R7 ;  /* 0x00000007ff07723e */ /* 0x000fe200024050ff */
[C---:B------:R-:W-:Y:S01]  /*82e0*/  FFMA R11, R35.reuse, R38, R11 ;  /* 0x00000026230b7223 */ /* 0x040fe2000000000b */
[C---:B------:R-:W-:Y:S01]  /*82f0*/  FMUL R12, R32.reuse, R12 ;  /* 0x0000000c200c7220 */ /* 0x040fe20000400000 */
[----:B------:R-:W-:Y:S01]  /*8300*/  SYNCS.ARRIVE.TRANS64.RED.A1T0 RZ, [UR4], RZ ;  /* 0x000000ffffff79a7 */ /* 0x000fe20008100404 */
[----:B------:R-:W-:Y:S01]  /*8310*/  F2FP.TF32.F32.PACK_B R8, R8 ;  /* 0x00000008ff08723e */ /* 0x000fe200024050ff */
[----:B------:R1:W-:Y:S01]  /*8320*/  STS.128 [R80+0x6000], R4 ;  /* 0x0060000450007388 */ /* 0x0003e20000000c00 */
        /* <DEDUP_REMOVED lines=9> */
[C---:B------:R-:W-:Y:S01]  /*83c0*/  FFMA R15, R35.reuse, R42, R15 ;  /* 0x0000002a230f7223 */ /* 0x040fe2000000000f */
[C---:B------:R-:W-:Y:S01]  /*83d0*/  FMUL R16, R32.reuse, R16 ;  /* 0x0000001020107220 */ /* 0x040fe20000400000 */
[----:B------:R-:W-:Y:S01]  /*83e0*/  F2FP.TF32.F32.PACK_B R12, R12 ;  /* 0x0000000cff0c723e */ /* 0x000fe200024050ff */
[----:B------:R1:W-:Y:S01]  /*83f0*/  STS.128 [R79+0x6010], R8 ;  /* 0x006010084f007388 */ /* 0x0003e20000000c00 */
[C---:B------:R-:W-:Y:S01]  /*8400*/  FMUL R17, R32.reuse, R17 ;  /* 0x0000001120117220 */ /* 0x040fe20000400000 */
[C---:B------:R-:W-:Y:S01]  /*8410*/  FMUL R18, R32.reuse, R18 ;  /* 0x0000001220127220 */ /* 0x040fe20000400000 */
[----:B------:R-:W-:Y:S01]  /*8420*/  FMUL R19, R32, R19 ;  /* 0x0000001320137220 */ /* 0x000fe20000400000 */
[----:B------:R-:W-:Y:S01]  /*8430*/  F2FP.TF32.F32.PACK_B R13, R13 ;  /* 0x0000000dff0d723e */ /* 0x000fe200024050ff */
[C---:B------:R-:W-:Y:S01]  /*8440*/  FFMA R16, R35.reuse, R43, R16 ;  /* 0x0000002b23107223 */ /* 0x040fe20000000010 */
[----:B------:R-:W-:Y:S01]  /*8450*/  F2FP.TF32.F32.PACK_B R14, R14 ;  /* 0x0000000eff0e723e */ /* 0x000fe200024050ff */
[C---:B------:R-:W-:Y:S01]  /*8460*/  FFMA R17, R35.reuse, R44, R17 ;  /* 0x0000002c23117223 */ /* 0x040fe20000000011 */
[----:B------:R-:W-:Y:S01]  /*8470*/  F2FP.TF32.F32.PACK_B R15, R15 ;  /* 0x0000000fff0f723e */ /* 0x000fe200024050ff */
[C---:B------:R-:W-:Y:S01]  /*8480*/  FFMA R18, R35.reuse, R45, R18 ;  /* 0x0000002d23127223 */ /* 0x040fe20000000012 */
[----:B------:R-:W-:Y:S01]  /*8490*/  FFMA R19, R35, R46, R19 ;  /* 0x0000002e23137223 */ /* 0x000fe20000000013 */
[----:B------:R-:W-:Y:S02]  /*84a0*/  F2FP.TF32.F32.PACK_B R16, R16 ;  /* 0x00000010ff10723e */ /* 0x000fe400024050ff */
[----:B------:R1:W-:Y:S01]  /*84b0*/  STS.128 [R78+0x6020], R12 ;  /* 0x0060200c4e007388 */ /* 0x0003e20000000c00 */
[----:B------:R-:W-:Y:S02]  /*84c0*/  F2FP.TF32.F32.PACK_B R17, R17 ;  /* 0x00000011ff11723e */ /* 0x000fe400024050ff */
        /* <DEDUP_REMOVED lines=20> */
.L_x_126:
[----:B------:R-:W-:Y:S05]  /*8610*/  BSYNC.RECONVERGENT B0 ;  /* 0x0000000000007941 */ /* 0x000fea0003800200 */
.L_x_125:
[----:B------:R-:W-:Y:S01]  /*8620*/  BAR.SYNC.DEFER_BLOCKING 0x1, 0x80 ;  /* 0x0042000000007b1d */ /* 0x000fe20000010000 */
[----:B------:R-:W-:Y:S01]  /*8630*/  UISETP.NE.AND UP0, UPT, UR39, -0x4, UPT ;  /* 0xfffffffc2700788c */ /* 0x000fe2000bf05270 */
[----:B------:R-:W-:Y:S08]  /*8640*/  IADD3 R0, PT, PT, R30, 0x1, RZ ;  /* 0x000000011e007810 */ /* 0x000ff00007ffe0ff */
[----:B------:R-:W-:Y:S05]  /*8650*/  BRA.U !UP0, `(.L_x_127) ;  /* 0x0000000108287547 */ /* 0x000fea000b800000 */
[----:B------:R-:W-:Y:S01]  /*8660*/  ISETP.NE.AND P0, PT, R87, RZ, PT ;  /* 0x000000ff5700720c */ /* 0x000fe20003f05270 */
[----:B------:R-:W-:Y:S01]  /*8670*/  IMAD.U32 R3, RZ, RZ, UR37 ;  /* 0x00000025ff037e24 */ /* 0x000fe2000f8e00ff */
[----:B------:R-:W-:Y:S01]  /*8680*/  UIADD3 UR4, UPT, UPT, UR37, 0x1, URZ ;  /* 0x0000000125047890 */ /* 0x000fe2000fffe0ff */
[----:B------:R-:W-:Y:S03]  /*8690*/  IMAD.U32 R2, RZ, RZ, UR45 ;  /* 0x0000002dff027e24 */ /* 0x000fe6000f8e00ff */
[----:B------:R-:W-:Y:S04]  /*86a0*/  UISETP.NE.AND UP0, UPT, UR4, 0x4, UPT ;  /* 0x000000040400788c */ /* 0x000fe8000bf05270 */
[----:B------:R-:W-:Y:S03]  /*86b0*/  USEL UR37, UR4, URZ, UP0 ;  /* 0x000000ff04257287 */ /* 0x000fe60008000000 */
[----:B------:R-:W-:Y:S05]  /*86c0*/  @P0 LEA R3, R3, UR36, 0x3 ;  /* 0x0000002403030c11 */ /* 0x000fea000f8e18ff */
[----:B------:R-:W-:Y:S05]  /*86d0*/  @P0 VIADD R3, R3, 0x40 ;  /* 0x0000004003030836 */ /* 0x000fea0000000000 */
[----:B------:R-:W-:Y:S04]  /*86e0*/  @P0 PRMT R2, R2, 0x654, R3 ;  /* 0x0000065402020816 */ /* 0x000fe80000000003 */
[----:B------:R2:W-:Y:S03]  /*86f0*/  @P0 SYNCS.ARRIVE.TRANS64.RED.A1T0 RZ, [R2+URZ], RZ ;  /* 0x000000ff02ff09a7 */ /* 0x0005e600081004ff */
.L_x_127:
[----:B------:R-:W-:Y:S01]  /*8700*/  ISETP.NE.AND P2, PT, R83, RZ, PT ;  /* 0x000000ff5300720c */ /* 0x000fe20003f45270 */
[----:B------:R-:W-:Y:S01]  /*8710*/  UIADD3 UR39, UPT, UPT, UR39, 0x4, URZ ;  /* 0x0000000427277890 */ /* 0x000fe2000fffe0ff */
[----:B------:R-:W-:Y:S01]  /*8720*/  ISETP.NE.AND P0, PT, R85, 0x2, PT ;  /* 0x000000025500780c */ /* 0x000fe20003f05270 */
[----:B------:R-:W-:Y:S01]  /*8730*/  IMAD.IADD R20, R29, 0x1, R66 ;  /* 0x000000011d147824 */ /* 0x000fe200078e0242 */
[----:B------:R-:W-:Y:S01]  /*8740*/  ISETP.NE.AND P1, PT, R0, 0x4, PT ;  /* 0x000000040000780c */ /* 0x000fe20003f25270 */
[----:B------:R-:W-:Y:S01]  /*8750*/  IMAD.IADD R21, R31, 0x1, R68 ;  /* 0x000000011f157824 */ /* 0x000fe200078e0244 */
[----:B--2---:R-:W-:Y:S02]  /*8760*/  SEL R2, RZ, 0x1, P0 ;  /* 0x00000001ff027807 */ /* 0x004fe40000000000 */
[----:B------:R-:W-:Y:S02]  /*8770*/  SEL R3, RZ, 0x1, P1 ;  /* 0x00000001ff037807 */ /* 0x000fe40000800000 */
[----:B------:R-:W-:Y:S02]  /*8780*/  LOP3.LUT R75, R75, R2, RZ, 0x3c, !PT ;  /* 0x000000024b4b7212 */ /* 0x000fe400078e3cff */
[----:B------:R-:W-:Y:S02]  /*8790*/  LOP3.LUT R76, R76, R3, RZ, 0x3c, !PT ;  /* 0x000000034c4c7212 */ /* 0x000fe400078e3cff */
[----:B------:R-:W-:Y:S02]  /*87a0*/  @P2 R2UR UR60, R74 ;  /* 0x000000004a3c22ca */ /* 0x000fe400000e0000 */
[----:B------:R-:W-:Y:S02]  /*87b0*/  SEL R85, R85, RZ, P0 ;  /* 0x000000ff55557207 */ /* 0x000fe40000000000 */
[----:B------:R-:W-:Y:S01]  /*87c0*/  SEL R30, R0, RZ, P1 ;  /* 0x000000ff001e7207 */ /* 0x000fe20000800000 */
[----:B------:R-:W-:Y:S10]  /*87d0*/  @P2 BRA `(.L_x_128) ;  /* 0xffffffcc00502947 */ /* 0x000ff4000383ffff */
[----:B------:R-:W-:-:S09]  /*87e0*/  UISETP.NE.AND UP0, UPT, UR44, URZ, UPT ;  /* 0x000000ff2c00728c */ /* 0x000fd2000bf05270 */
[----:B------:R-:W-:Y:S05]  /*87f0*/  BRA.U !UP0, `(.L_x_129) ;  /* 0x0000000108487547 */ /* 0x000fea000b800000 */
[----:B------:R-:W2:Y:S02]  /*8800*/  LDCU.64 UR4, c[0x0][0x890] ;  /* 0x00011200ff0477ac */ /* 0x000ea40008000a00 */
[----:B--2---:R-:W-:-:S04]  /*8810*/  UISETP.NE.U32.AND UP0, UPT, UR4, URZ, UPT ;  /* 0x000000ff0400728c */ /* 0x004fc8000bf05070 */
[----:B------:R-:W-:-:S09]  /*8820*/  UISETP.NE.AND.EX UP0, UPT, UR5, URZ, UPT, UP0 ;  /* 0x000000ff0500728c */ /* 0x000fd2000bf05300 */
[----:B------:R-:W-:Y:S05]  /*8830*/  BRA.U UP0, `(.L_x_130) ;  /* 0x00000001000c7547 */ /* 0x000fea000b800000 */
[----:B------:R-:W-:-:S13]  /*8840*/  FSETP.NEU.AND P0, PT, R35, RZ, PT ;  /* 0x000000ff2300720b */ /* 0x000fda0003f0d000 */
[----:B------:R-:W-:Y:S05]  /*8850*/  @!P0 EXIT ;  /* 0x000000000000894d */ /* 0x000fea0003800000 */
[----:B------:R-:W-:Y:S05]  /*8860*/  BRA `(.L_x_129) ;  /* 0x00000000002c7947 */ /* 0x000fea0003800000 */
.L_x_130:
[----:B------:R-:W-:Y:S01]  /*8870*/  ISETP.NE.AND P0, PT, R84, RZ, PT ;  /* 0x000000ff5400720c */ /* 0x000fe20003f05270 */
[----:B------:R-:W-:-:S12]  /*8880*/  BSSY.RECONVERGENT B0, `(.L_x_129) ;  /* 0x0000009000007945 */ /* 0x000fd80003800200 */
[----:B------:R-:W-:Y:S05]  /*8890*/  @P0 BRA `(.L_x_131) ;  /* 0x0000000000140947 */ /* 0x000fea0003800000 */
[----:B------:R-:W2:Y:S02]  /*88a0*/  LDCU.64 UR4, c[0x0][0x888] ;  /* 0x00011100ff0477ac */ /* 0x000ea40008000a00 */
[----:B--2---:R-:W-:-:S04]  /*88b0*/  ISETP.NE.U32.AND P0, PT, RZ, UR4, PT ;  /* 0x00000004ff007c0c */ /* 0x004fc8000bf05070 */
[----:B------:R-:W-:-:S13]  /*88c0*/  ISETP.NE.AND.EX P0, PT, RZ, UR5, PT, P0 ;  /* 0x00000005ff007c0c */ /* 0x000fda000bf05300 */
[----:B------:R-:W-:Y:S05]  /*88d0*/  @!P0 EXIT ;  /* 0x000000000000894d */ /* 0x000fea0003800000 */
[----:B------:R-:W-:Y:S05]  /*88e0*/  BRA `(.L_x_132) ;  /* 0x0000000000087947 */ /* 0x000fea0003800000 */
.L_x_131:
[----:B------:R-:W-:-:S13]  /*88f0*/  FSETP.NEU.AND P0, PT, R35, RZ, PT ;  /* 0x000000ff2300720b */ /* 0x000fda0003f0d000 */
[----:B------:R-:W-:Y:S05]  /*8900*/  @!P0 EXIT ;  /* 0x000000000000894d */ /* 0x000fea0003800000 */
.L_x_132:
[----:B------:R-:W-:Y:S05]  /*8910*/  BSYNC.RECONVERGENT B0 ;  /* 0x0000000000007941 */ /* 0x000fea0003800200 */
.L_x_129:
[----:B------:R-:W-:Y:S01]  /*8920*/  ULEA UR4, UR37, UR36, 0x3 ;  /* 0x0000002425047291 */ /* 0x000fe2000f8e18ff */
[----:B------:R-:W-:-:S04]  /*8930*/  DEPBAR.LE SB0, 0x0 ;  /* 0x000080000000791a */ /* 0x000fc80000000000 */
[----:B------:R-:W-:-:S04]  /*8940*/  UIADD3 UR4, UPT, UPT, UR4, 0x40, URZ ;  /* 0x0000004004047890 */ /* 0x000fc8000fffe0ff */
[----:B------:R-:W-:-:S09]  /*8950*/  UPRMT UR4, UR45, 0x654, UR4 ;  /* 0x000006542d047896 */ /* 0x000fd20008000004 */
[----:B------:R-:W-:Y:S01]  /*8960*/  SYNCS.ARRIVE.TRANS64.RED.A1T0 RZ, [UR4], RZ ;  /* 0x000000ffffff79a7 */ /* 0x000fe20008100404 */
[----:B------:R-:W-:Y:S05]  /*8970*/  EXIT ;  /* 0x000000000000794d */ /* 0x000fea0003800000 */
.L_x_19:
[----:B--2---:R2:W1:Y:S02]  /*8980*/  SYNCS.PHASECHK.TRANS64.TRYWAIT P0, [R3+URZ+0xe0], R2 ;  /* 0x0000e002030075a7 */ /* 0x00446400080011ff */
[----:B-1----:R-:W-:Y:S05]  /*8990*/  @!P0 NANOSLEEP.SYNCS 0x989680 ;  /* 0x009896800000895d */ /* 0x002fea0003900000 */
[----:B------:R-:W1:Y:S02]  /*89a0*/  @!P0 SYNCS.PHASECHK.TRANS64 P0, [R3+URZ+0xe0], R2 ;  /* 0x0000e002030085a7 */ /* 0x000e6400080010ff */
[----:B-1----:R-:W-:Y:S05]  /*89b0*/  @!P0 BRA `(.L_x_19) ;  /* 0xfffffffc00f08947 */ /* 0x002fea000383ffff */
[----:B------:R-:W-:Y:S05]  /*89c0*/  BRA `(.L_x_133) ;  /* 0xffffff8800f87947 */ /* 0x000fea000383ffff */
.L_x_22:
[----:B-1----:R-:W-:-:S07]  /*89d0*/  MOV R2, UR57 ;  /* 0x0000003900027c02 */ /* 0x002fce0008000f00 */
.L_x_134:
[----:B-1----:R1:W2:Y:S02]  /*89e0*/  SYNCS.PHASECHK.TRANS64.TRYWAIT P0, [R2+URZ+0x10], R5 ;  /* 0x00001005020075a7 */ /* 0x0022a400080011ff */
[----:B--2---:R-:W-:Y:S05]  /*89f0*/  @!P0 NANOSLEEP.SYNCS 0x989680 ;  /* 0x009896800000895d */ /* 0x004fea0003900000 */
[----:B------:R-:W2:Y:S02]  /*8a00*/  @!P0 SYNCS.PHASECHK.TRANS64 P0, [R2+URZ+0x10], R5 ;  /* 0x00001005020085a7 */ /* 0x000ea400080010ff */
[----:B--2---:R-:W-:Y:S05]  /*8a10*/  @!P0 BRA `(.L_x_134) ;  /* 0xfffffffc00f08947 */ /* 0x004fea000383ffff */
[----:B------:R-:W-:Y:S05]  /*8a20*/  BRA `(.L_x_21) ;  /* 0xffffff8c00487947 */ /* 0x000fea000383ffff */
.L_x_30:
[----:B------:R-:W-:-:S07]  /*8a30*/  MOV R2, UR57 ;  /* 0x0000003900027c02 */ /* 0x000fce0008000f00 */
.L_x_135:
[----:B-1----:R1:W2:Y:S02]  /*8a40*/  SYNCS.PHASECHK.TRANS64.TRYWAIT P0, [R2+URZ+0x10], R5 ;  /* 0x00001005020075a7 */ /* 0x0022a400080011ff */
[----:B--2---:R-:W-:Y:S05]  /*8a50*/  @!P0 NANOSLEEP.SYNCS 0x989680 ;  /* 0x009896800000895d */ /* 0x004fea0003900000 */
[----:B------:R-:W2:Y:S02]  /*8a60*/  @!P0 SYNCS.PHASECHK.TRANS64 P0, [R2+URZ+0x10], R5 ;  /* 0x00001005020085a7 */ /* 0x000ea400080010ff */
[----:B--2---:R-:W-:Y:S05]  /*8a70*/  @!P0 BRA `(.L_x_135) ;  /* 0xfffffffc00f08947 */ /* 0x004fea000383ffff */
[----:B------:R-:W-:Y:S05]  /*8a80*/  BRA `(.L_x_29) ;  /* 0xffffff9000887947 */ /* 0x000fea000383ffff */
.L_x_36:
[----:B-1----:R1:W2:Y:S02]  /*8a90*/  SYNCS.PHASECHK.TRANS64.TRYWAIT P0, [R2+URZ+0x70], R3 ;  /* 0x00007003020075a7 */ /* 0x0022a400080011ff */
[----:B--2---:R-:W-:Y:S05]  /*8aa0*/  @!P0 NANOSLEEP.SYNCS 0x989680 ;  /* 0x009896800000895d */ /* 0x004fea0003900000 */
[----:B------:R-:W2:Y:S02]  /*8ab0*/  @!P0 SYNCS.PHASECHK.TRANS64 P0, [R2+URZ+0x70], R3 ;  /* 0x00007003020085a7 */ /* 0x000ea400080010ff */
[----:B--2---:R-:W-:Y:S05]  /*8ac0*/  @!P0 BRA `(.L_x_36) ;  /* 0xfffffffc00f08947 */ /* 0x004fea000383ffff */
[----:B------:R-:W-:Y:S05]  /*8ad0*/  BRA `(.L_x_136) ;  /* 0xffffff9400a87947 */ /* 0x000fea000383ffff */
.L_x_40:
[----:B----4-:R-:W-:-:S07]  /*8ae0*/  MOV R0, UR4 ;  /* 0x0000000400007c02 */ /* 0x010fce0008000f00 */
.L_x_137:
[----:B-1----:R1:W2:Y:S02]  /*8af0*/  SYNCS.PHASECHK.TRANS64.TRYWAIT P0, [R0+URZ], R3 ;  /* 0x00000003000075a7 */ /* 0x0022a400080011ff */
[----:B--2---:R-:W-:Y:S05]  /*8b00*/  @!P0 NANOSLEEP.SYNCS 0x989680 ;  /* 0x009896800000895d */ /* 0x004fea0003900000 */
[----:B------:R-:W2:Y:S02]  /*8b10*/  @!P0 SYNCS.PHASECHK.TRANS64 P0, [R0+URZ], R3 ;  /* 0x00000003000085a7 */ /* 0x000ea400080010ff */
[----:B--2---:R-:W-:Y:S05]  /*8b20*/  @!P0 BRA `(.L_x_137) ;  /* 0xfffffffc00f08947 */ /* 0x004fea000383ffff */
[----:B------:R-:W-:Y:S05]  /*8b30*/  BRA `(.L_x_138) ;  /* 0xffffff9c00187947 */ /* 0x000fea000383ffff */
.L_x_43:
[----:B-1----:R1:W2:Y:S02]  /*8b40*/  SYNCS.PHASECHK.TRANS64.TRYWAIT P0, [R0+URZ+0xd0], R5 ;  /* 0x0000d005000075a7 */ /* 0x0022a400080011ff */
[----:B--2---:R-:W-:Y:S05]  /*8b50*/  @!P0 NANOSLEEP.SYNCS 0x989680 ;  /* 0x009896800000895d */ /* 0x004fea0003900000 */
[----:B------:R-:W2:Y:S02]  /*8b60*/  @!P0 SYNCS.PHASECHK.TRANS64 P0, [R0+URZ+0xd0], R5 ;  /* 0x0000d005000085a7 */ /* 0x000ea400080010ff */
[----:B--2---:R-:W-:Y:S05]  /*8b70*/  @!P0 BRA `(.L_x_43) ;  /* 0xfffffffc00f08947 */ /* 0x004fea000383ffff */
[----:B------:R-:W-:Y:S05]  /*8b80*/  BRA `(.L_x_139) ;  /* 0xffffff9c00747947 */ /* 0x000fea000383ffff */
.L_x_44:
[----:B------:R-:W-:-:S07]  /*8b90*/  MOV R0, UR4 ;  /* 0x0000000400007c02 */ /* 0x000fce0008000f00 */
.L_x_140:
[----:B-1----:R1:W2:Y:S02]  /*8ba0*/  SYNCS.PHASECHK.TRANS64.TRYWAIT P0, [R0+URZ+0x80], R5 ;  /* 0x00008005000075a7 */ /* 0x0022a400080011ff */
[----:B--2---:R-:W-:Y:S05]  /*8bb0*/  @!P0 NANOSLEEP.SYNCS 0x989680 ;  /* 0x009896800000895d */ /* 0x004fea0003900000 */
[----:B------:R-:W2:Y:S02]  /*8bc0*/  @!P0 SYNCS.PHASECHK.TRANS64 P0, [R0+URZ+0x80], R5 ;  /* 0x00008005000085a7 */ /* 0x000ea400080010ff */
[----:B--2---:R-:W-:Y:S05]  /*8bd0*/  @!P0 BRA `(.L_x_140) ;  /* 0xfffffffc00f08947 */ /* 0x004fea000383ffff */
[----:B------:R-:W-:Y:S05]  /*8be0*/  BRA `(.L_x_141) ;  /* 0xffffff9c00847947 */ /* 0x000fea000383ffff */
.L_x_45:
[----:B-1----:R1:W2:Y:S02]  /*8bf0*/  SYNCS.PHASECHK.TRANS64.TRYWAIT P1, [R0+URZ+0x70], R5 ;  /* 0x00007005000075a7 */ /* 0x0022a400080211ff */
[----:B--2---:R-:W-:Y:S05]  /*8c00*/  @!P1 NANOSLEEP.SYNCS 0x989680 ;  /* 0x009896800000995d */ /* 0x004fea0003900000 */
[----:B------:R-:W2:Y:S02]  /*8c10*/  @!P1 SYNCS.PHASECHK.TRANS64 P1, [R0+URZ+0x70], R5 ;  /* 0x00007005000095a7 */ /* 0x000ea400080210ff */
[----:B--2---:R-:W-:Y:S05]  /*8c20*/  @!P1 BRA `(.L_x_45) ;  /* 0xfffffffc00f09947 */ /* 0x004fea000383ffff */
[----:B------:R-:W-:Y:S05]  /*8c30*/  BRA `(.L_x_142) ;  /* 0xffffff9c00b47947 */ /* 0x000fea000383ffff */
.L_x_48:
[----:B------:R-:W-:-:S07]  /*8c40*/  MOV R0, UR4 ;  /* 0x0000000400007c02 */ /* 0x000fce0008000f00 */
.L_x_143:
[----:B-1----:R1:W2:Y:S02]  /*8c50*/  SYNCS.PHASECHK.TRANS64.TRYWAIT P0, [R0+URZ+0x80], R3 ;  /* 0x00008003000075a7 */ /* 0x0022a400080011ff */
[----:B--2---:R-:W-:Y:S05]  /*8c60*/  @!P0 NANOSLEEP.SYNCS 0x989680 ;  /* 0x009896800000895d */ /* 0x004fea0003900000 */
[----:B------:R-:W2:Y:S02]  /*8c70*/  @!P0 SYNCS.PHASECHK.TRANS64 P0, [R0+URZ+0x80], R3 ;  /* 0x00008003000085a7 */ /* 0x000ea400080010ff */
[----:B--2---:R-:W-:Y:S05]  /*8c80*/  @!P0 BRA `(.L_x_143) ;  /* 0xfffffffc00f08947 */ /* 0x004fea000383ffff */
[----:B------:R-:W-:Y:S05]  /*8c90*/  BRA `(.L_x_47) ;  /* 0xffffffa000087947 */ /* 0x000fea000383ffff */
.L_x_55:
[----:B-1----:R1:W2:Y:S02]  /*8ca0*/  SYNCS.PHASECHK.TRANS64.TRYWAIT P1, [R0+URZ+0x70], R5 ;  /* 0x00007005000075a7 */ /* 0x0022a400080211ff */
[----:B--2---:R-:W-:Y:S05]  /*8cb0*/  @!P1 NANOSLEEP.SYNCS 0x989680 ;  /* 0x009896800000995d */ /* 0x004fea0003900000 */
[----:B------:R-:W2:Y:S02]  /*8cc0*/  @!P1 SYNCS.PHASECHK.TRANS64 P1, [R0+URZ+0x70], R5 ;  /* 0x00007005000095a7 */ /* 0x000ea400080210ff */
[----:B--2---:R-:W-:Y:S05]  /*8cd0*/  @!P1 BRA `(.L_x_55) ;  /* 0xfffffffc00f09947 */ /* 0x004fea000383ffff */
[----:B------:R-:W-:Y:S05]  /*8ce0*/  BRA `(.L_x_144) ;  /* 0xffffffa400787947 */ /* 0x000fea000383ffff */
.L_x_56:
[----:B------:R-:W-:-:S13]  /*8cf0*/  R2UR UR4, R13 ;  /* 0x000000000d0472ca */ /* 0x000fda00000e0000 */
[----:B------:R-:W-:-:S07]  /*8d00*/  MOV R3, UR4 ;  /* 0x0000000400037c02 */ /* 0x000fce0008000f00 */
.L_x_145:
[----:B-1----:R1:W2:Y:S02]  /*8d10*/  SYNCS.PHASECHK.TRANS64.TRYWAIT P0, [R3+URZ+0xb0], R0 ;  /* 0x0000b000030075a7 */ /* 0x0022a400080011ff */
[----:B--2---:R-:W-:Y:S05]  /*8d20*/  @!P0 NANOSLEEP.SYNCS 0x989680 ;  /* 0x009896800000895d */ /* 0x004fea0003900000 */
[----:B------:R-:W2:Y:S02]  /*8d30*/  @!P0 SYNCS.PHASECHK.TRANS64 P0, [R3+URZ+0xb0], R0 ;  /* 0x0000b000030085a7 */ /* 0x000ea400080010ff */
[----:B--2---:R-:W-:Y:S05]  /*8d40*/  @!P0 BRA `(.L_x_145) ;  /* 0xfffffffc00f08947 */ /* 0x004fea000383ffff */
[----:B------:R-:W-:Y:S05]  /*8d50*/  BRA `(.L_x_146) ;  /* 0xffffffa400b87947 */ /* 0x000fea000383ffff */
.L_x_59:
[----:B------:R-:W-:Y:S07]  /*8d60*/  MOV R0, UR5 ;  /* 0x0000000500007c02 */ /* 0x000fee0008000f00 */
.L_x_147:
[----:B-1----:R1:W2:Y:S02]  /*8d70*/  SYNCS.PHASECHK.TRANS64.TRYWAIT P0, [R0+URZ], R3 ;  /* 0x00000003000075a7 */ /* 0x0022a400080011ff */
[----:B--2---:R-:W-:Y:S05]  /*8d80*/  @!P0 NANOSLEEP.SYNCS 0x989680 ;  /* 0x009896800000895d */ /* 0x004fea0003900000 */
[----:B------:R-:W2:Y:S02]  /*8d90*/  @!P0 SYNCS.PHASECHK.TRANS64 P0, [R0+URZ], R3 ;  /* 0x00000003000085a7 */ /* 0x000ea400080010ff */
[----:B--2---:R-:W-:Y:S05]  /*8da0*/  @!P0 BRA `(.L_x_147) ;  /* 0xfffffffc00f08947 */ /* 0x004fea000383ffff */
[----:B------:R-:W-:Y:S05]  /*8db0*/  BRA `(.L_x_58) ;  /* 0xffffffa400d47947 */ /* 0x000fea000383ffff */
.L_x_62:
[----:B------:R-:W-:-:S07]  /*8dc0*/  MOV R0, UR4 ;  /* 0x0000000400007c02 */ /* 0x000fce0008000f00 */
.L_x_148:
[----:B-1----:R1:W2:Y:S02]  /*8dd0*/  SYNCS.PHASECHK.TRANS64.TRYWAIT P0, [R0+URZ], R3 ;  /* 0x00000003000075a7 */ /* 0x0022a400080011ff */
[----:B--2---:R-:W-:Y:S05]  /*8de0*/  @!P0 NANOSLEEP.SYNCS 0x989680 ;  /* 0x009896800000895d */ /* 0x004fea0003900000 */
[----:B------:R-:W2:Y:S02]  /*8df0*/  @!P0 SYNCS.PHASECHK.TRANS64 P0, [R0+URZ], R3 ;  /* 0x00000003000085a7 */ /* 0x000ea400080010ff */
[----:B--2---:R-:W-:Y:S05]  /*8e00*/  @!P0 BRA `(.L_x_148) ;  /* 0xfffffffc00f08947 */ /* 0x004fea000383ffff */
[----:B------:R-:W-:Y:S05]  /*8e10*/  BRA `(.L_x_149) ;  /* 0xffffffac00ec7947 */ /* 0x000fea000383ffff */
.L_x_63:
[----:B------:R-:W-:-:S07]  /*8e20*/  MOV R0, UR5 ;  /* 0x0000000500007c02 */ /* 0x000fce0008000f00 */
.L_x_150:
[----:B-1----:R1:W2:Y:S02]  /*8e30*/  SYNCS.PHASECHK.TRANS64.TRYWAIT P0, [R0+URZ], R3 ;  /* 0x00000003000075a7 */ /* 0x0022a400080011ff */
[----:B--2---:R-:W-:Y:S05]  /*8e40*/  @!P0 NANOSLEEP.SYNCS 0x989680 ;  /* 0x009896800000895d */ /* 0x004fea0003900000 */
[----:B------:R-:W2:Y:S02]  /*8e50*/  @!P0 SYNCS.PHASECHK.TRANS64 P0, [R0+URZ], R3 ;  /* 0x00000003000085a7 */ /* 0x000ea400080010ff */
[----:B--2---:R-:W-:Y:S05]  /*8e60*/  @!P0 BRA `(.L_x_150) ;  /* 0xfffffffc00f08947 */ /* 0x004fea000383ffff */
[----:B------:R-:W-:Y:S05]  /*8e70*/  BRA `(.L_x_151) ;  /* 0xffffffac00fc7947 */ /* 0x000fea000383ffff */
.L_x_64:
[----:B------:R-:W-:-:S07]  /*8e80*/  MOV R0, UR5 ;  /* 0x0000000500007c02 */ /* 0x000fce0008000f00 */
.L_x_152:
[----:B-1----:R1:W2:Y:S02]  /*8e90*/  SYNCS.PHASECHK.TRANS64.TRYWAIT P0, [R0+URZ], R3 ;  /* 0x00000003000075a7 */ /* 0x0022a400080011ff */
[----:B--2---:R-:W-:Y:S05]  /*8ea0*/  @!P0 NANOSLEEP.SYNCS 0x989680 ;  /* 0x009896800000895d */ /* 0x004fea0003900000 */
[----:B------:R-:W2:Y:S02]  /*8eb0*/  @!P0 SYNCS.PHASECHK.TRANS64 P0, [R0+URZ], R3 ;  /* 0x00000003000085a7 */ /* 0x000ea400080010ff */
[----:B--2---:R-:W-:Y:S05]  /*8ec0*/  @!P0 BRA `(.L_x_152) ;  /* 0xfffffffc00f08947 */ /* 0x004fea000383ffff */
[----:B------:R-:W-:Y:S05]  /*8ed0*/  BRA `(.L_x_153) ;  /* 0xffffffb000087947 */ /* 0x000fea000383ffff */
.L_x_65:
[----:B------:R-:W-:-:S07]  /*8ee0*/  MOV R0, UR4 ;  /* 0x0000000400007c02 */ /* 0x000fce0008000f00 */
.L_x_154:
[----:B-1----:R1:W2:Y:S02]  /*8ef0*/  SYNCS.PHASECHK.TRANS64.TRYWAIT P0, [R0+URZ], R3 ;  /* 0x00000003000075a7 */ /* 0x0022a400080011ff */
[----:B--2---:R-:W-:Y:S05]  /*8f00*/  @!P0 NANOSLEEP.SYNCS 0x989680 ;  /* 0x009896800000895d */ /* 0x004fea0003900000 */
[----:B------:R-:W2:Y:S02]  /*8f10*/  @!P0 SYNCS.PHASECHK.TRANS64 P0, [R0+URZ], R3 ;  /* 0x00000003000085a7 */ /* 0x000ea400080010ff */
[----:B--2---:R-:W-:Y:S05]  /*8f20*/  @!P0 BRA `(.L_x_154) ;  /* 0xfffffffc00f08947 */ /* 0x004fea000383ffff */
[----:B------:R-:W-:Y:S05]  /*8f30*/  BRA `(.L_x_155) ;  /* 0xffffffb000147947 */ /* 0x000fea000383ffff */
.L_x_70:
[----:B---3--:R3:W1:Y:S02]  /*8f40*/  SYNCS.PHASECHK.TRANS64.TRYWAIT P0, [R0+URZ+0x70], R3 ;  /* 0x00007003000075a7 */ /* 0x00866400080011ff */
[----:B-1----:R-:W-:Y:S05]  /*8f50*/  @!P0 NANOSLEEP.SYNCS 0x989680 ;  /* 0x009896800000895d */ /* 0x002fea0003900000 */
[----:B------:R-:W1:Y:S02]  /*8f60*/  @!P0 SYNCS.PHASECHK.TRANS64 P0, [R0+URZ+0x70], R3 ;  /* 0x00007003000085a7 */ /* 0x000e6400080010ff */
[----:B-1----:R-:W-:Y:S05]  /*8f70*/  @!P0 BRA `(.L_x_70) ;  /* 0xfffffffc00f08947 */ /* 0x002fea000383ffff */
[----:B------:R-:W-:Y:S05]  /*8f80*/  BRA `(.L_x_156) ;  /* 0xffffffb400247947 */ /* 0x000fea000383ffff */
.L_x_73:
[----:B------:R-:W-:Y:S07]  /*8f90*/  MOV R0, UR4 ;  /* 0x0000000400007c02 */ /* 0x000fee0008000f00 */
.L_x_157:
[----:B---3--:R3:W1:Y:S02]  /*8fa0*/  SYNCS.PHASECHK.TRANS64.TRYWAIT P0, [R0+URZ+0x68], R3 ;  /* 0x00006803000075a7 */ /* 0x00866400080011ff */
[----:B-1----:R-:W-:Y:S05]  /*8fb0*/  @!P0 NANOSLEEP.SYNCS 0x989680 ;  /* 0x009896800000895d */ /* 0x002fea0003900000 */
[----:B------:R-:W1:Y:S02]  /*8fc0*/  @!P0 SYNCS.PHASECHK.TRANS64 P0, [R0+URZ+0x68], R3 ;  /* 0x00006803000085a7 */ /* 0x000e6400080010ff */
[----:B-1----:R-:W-:Y:S05]  /*8fd0*/  @!P0 BRA `(.L_x_157) ;  /* 0xfffffffc00f08947 */ /* 0x002fea000383ffff */
[----:B------:R-:W-:Y:S05]  /*8fe0*/  BRA `(.L_x_72) ;  /* 0xffffffb800047947 */ /* 0x000fea000383ffff */
.L_x_76:
[----:B------:R-:W-:Y:S07]  /*8ff0*/  MOV R3, UR4 ;  /* 0x0000000400037c02 */ /* 0x000fee0008000f00 */
.L_x_158:
[----:B--2---:R2:W3:Y:S02]  /*9000*/  SYNCS.PHASECHK.TRANS64.TRYWAIT P0, [R3+URZ+0x40], R12 ;  /* 0x0000400c030075a7 */ /* 0x0044e400080011ff */
[----:B---3--:R-:W-:Y:S05]  /*9010*/  @!P0 NANOSLEEP.SYNCS 0x989680 ;  /* 0x009896800000895d */ /* 0x008fea0003900000 */
[----:B------:R-:W3:Y:S02]  /*9020*/  @!P0 SYNCS.PHASECHK.TRANS64 P0, [R3+URZ+0x40], R12 ;  /* 0x0000400c030085a7 */ /* 0x000ee400080010ff */
[----:B---3--:R-:W-:Y:S05]  /*9030*/  @!P0 BRA `(.L_x_158) ;  /* 0xfffffffc00f08947 */ /* 0x008fea000383ffff */
[----:B------:R-:W-:Y:S05]  /*9040*/  BRA `(.L_x_159) ;  /* 0xffffffb8007c7947 */ /* 0x000fea000383ffff */
.L_x_77:
[----:B--2---:R-:W-:Y:S07]  /*9050*/  MOV R3, UR4 ;  /* 0x0000000400037c02 */ /* 0x004fee0008000f00 */
.L_x_160:
[----:B--2---:R2:W3:Y:S02]  /*9060*/  SYNCS.PHASECHK.TRANS64.TRYWAIT P0, [R3+URZ+0x48], R12 ;  /* 0x0000480c030075a7 */ /* 0x0044e400080011ff */
[----:B---3--:R-:W-:Y:S05]  /*9070*/  @!P0 NANOSLEEP.SYNCS 0x989680 ;  /* 0x009896800000895d */ /* 0x008fea0003900000 */
[----:B------:R-:W3:Y:S02]  /*9080*/  @!P0 SYNCS.PHASECHK.TRANS64 P0, [R3+URZ+0x48], R12 ;  /* 0x0000480c030085a7 */ /* 0x000ee400080010ff */
[----:B---3--:R-:W-:Y:S05]  /*9090*/  @!P0 BRA `(.L_x_160) ;  /* 0xfffffffc00f08947 */ /* 0x008fea000383ffff */
[----:B------:R-:W-:Y:S05]  /*90a0*/  BRA `(.L_x_161) ;  /* 0xffffffb800bc7947 */ /* 0x000fea000383ffff */
.L_x_78:
[----:B--2---:R-:W-:Y:S07]  /*90b0*/  MOV R3, UR4 ;  /* 0x0000000400037c02 */ /* 0x004fee0008000f00 */
.L_x_162:
[----:B--2---:R2:W3:Y:S02]  /*90c0*/  SYNCS.PHASECHK.TRANS64.TRYWAIT P0, [R3+URZ+0x50], R12 ;  /* 0x0000500c030075a7 */ /* 0x0044e400080011ff */
[----:B---3--:R-:W-:Y:S05]  /*90d0*/  @!P0 NANOSLEEP.SYNCS 0x989680 ;  /* 0x009896800000895d */ /* 0x008fea0003900000 */
[----:B------:R-:W3:Y:S02]  /*90e0*/  @!P0 SYNCS.PHASECHK.TRANS64 P0, [R3+URZ+0x50], R12 ;  /* 0x0000500c030085a7 */ /* 0x000ee400080010ff */
[----:B---3--:R-:W-:Y:S05]  /*90f0*/  @!P0 BRA `(.L_x_162) ;  /* 0xfffffffc00f08947 */ /* 0x008fea000383ffff */
[----:B------:R-:W-:Y:S05]  /*9100*/  BRA `(.L_x_163) ;  /* 0xffffffbc00047947 */ /* 0x000fea000383ffff */
.L_x_79:
[----:B------:R-:W-:Y:S07]  /*9110*/  MOV R3, UR4 ;  /* 0x0000000400037c02 */ /* 0x000fee0008000f00 */
.L_x_164:
[----:B-1----:R1:W2:Y:S02]  /*9120*/  SYNCS.PHASECHK.TRANS64.TRYWAIT P0, [R3+URZ+0x58], R12 ;  /* 0x0000580c030075a7 */ /* 0x0022a400080011ff */
[----:B--2---:R-:W-:Y:S05]  /*9130*/  @!P0 NANOSLEEP.SYNCS 0x989680 ;  /* 0x009896800000895d */ /* 0x004fea0003900000 */
[----:B------:R-:W2:Y:S02]  /*9140*/  @!P0 SYNCS.PHASECHK.TRANS64 P0, [R3+URZ+0x58], R12 ;  /* 0x0000580c030085a7 */ /* 0x000ea400080010ff */
[----:B--2---:R-:W-:Y:S05]  /*9150*/  @!P0 BRA `(.L_x_164) ;  /* 0xfffffffc00f08947 */ /* 0x004fea000383ffff */
[----:B------:R-:W-:Y:S05]  /*9160*/  BRA `(.L_x_165) ;  /* 0xffffffbc008c7947 */ /* 0x000fea000383ffff */
.L_x_81:
[----:B------:R-:W-:-:S07]  /*9170*/  MOV R0, UR4 ;  /* 0x0000000400007c02 */ /* 0x000fce0008000f00 */
.L_x_166:
[----:B-1----:R1:W2:Y:S02]  /*9180*/  SYNCS.PHASECHK.TRANS64.TRYWAIT P0, [R0+URZ+0x40], R3 ;  /* 0x00004003000075a7 */ /* 0x0022a400080011ff */
[----:B--2---:R-:W-:Y:S05]  /*9190*/  @!P0 NANOSLEEP.SYNCS 0x989680 ;  /* 0x009896800000895d */ /* 0x004fea0003900000 */
[----:B------:R-:W2:Y:S02]  /*91a0*/  @!P0 SYNCS.PHASECHK.TRANS64 P0, [R0+URZ+0x40], R3 ;  /* 0x00004003000085a7 */ /* 0x000ea400080010ff */
[----:B--2---:R-:W-:Y:S05]  /*91b0*/  @!P0 BRA `(.L_x_166) ;  /* 0xfffffffc00f08947 */ /* 0x004fea000383ffff */
[----:B------:R-:W-:Y:S05]  /*91c0*/  BRA `(.L_x_167) ;  /* 0xffffffbc00fc7947 */ /* 0x000fea000383ffff */
.L_x_82:
[----:B-1----:R-:W-:-:S07]  /*91d0*/  MOV R0, UR4 ;  /* 0x0000000400007c02 */ /* 0x002fce0008000f00 */
.L_x_168:
[----:B-1----:R1:W2:Y:S02]  /*91e0*/  SYNCS.PHASECHK.TRANS64.TRYWAIT P0, [R0+URZ+0x48], R3 ;  /* 0x00004803000075a7 */ /* 0x0022a400080011ff */
[----:B--2---:R-:W-:Y:S05]  /*91f0*/  @!P0 NANOSLEEP.SYNCS 0x989680 ;  /* 0x009896800000895d */ /* 0x004fea0003900000 */
[----:B------:R-:W2:Y:S02]  /*9200*/  @!P0 SYNCS.PHASECHK.TRANS64 P0, [R0+URZ+0x48], R3 ;  /* 0x00004803000085a7 */ /* 0x000ea400080010ff */
[----:B--2---:R-:W-:Y:S05]  /*9210*/  @!P0 BRA `(.L_x_168) ;  /* 0xfffffffc00f08947 */ /* 0x004fea000383ffff */
[----:B------:R-:W-:Y:S05]  /*9220*/  BRA `(.L_x_169) ;  /* 0xffffffbc00ec7947 */ /* 0x000fea000383ffff */
.L_x_83:
[----:B-1----:R-:W-:-:S07]  /*9230*/  MOV R0, UR4 ;  /* 0x0000000400007c02 */ /* 0x002fce0008000f00 */
.L_x_170:
[----:B-1----:R1:W2:Y:S02]  /*9240*/  SYNCS.PHASECHK.TRANS64.TRYWAIT P0, [R0+URZ+0x50], R3 ;  /* 0x00005003000075a7 */ /* 0x0022a400080011ff */
[----:B--2---:R-:W-:Y:S05]  /*9250*/  @!P0 NANOSLEEP.SYNCS 0x989680 ;  /* 0x009896800000895d */ /* 0x004fea0003900000 */
[----:B------:R-:W2:Y:S02]  /*9260*/  @!P0 SYNCS.PHASECHK.TRANS64 P0, [R0+URZ+0x50], R3 ;  /* 0x00005003000085a7 */ /* 0x000ea400080010ff */
[----:B--2---:R-:W-:Y:S05]  /*9270*/  @!P0 BRA `(.L_x_170) ;  /* 0xfffffffc00f08947 */ /* 0x004fea000383ffff */
[----:B------:R-:W-:Y:S05]  /*9280*/  BRA `(.L_x_171) ;  /* 0xffffffbc00dc7947 */ /* 0x000fea000383ffff */
.L_x_85:
[----:B--2---:R2:W4:Y:S02]  /*9290*/  SYNCS.PHASECHK.TRANS64.TRYWAIT P0, [R0+URZ+0x70], R3 ;  /* 0x00007003000075a7 */ /* 0x00452400080011ff */
[----:B----4-:R-:W-:Y:S05]  /*92a0*/  @!P0 NANOSLEEP.SYNCS 0x989680 ;  /* 0x009896800000895d */ /* 0x010fea0003900000 */
[----:B------:R-:W4:Y:S02]  /*92b0*/  @!P0 SYNCS.PHASECHK.TRANS64 P0, [R0+URZ+0x70], R3 ;  /* 0x00007003000085a7 */ /* 0x000f2400080010ff */
[----:B----4-:R-:W-:Y:S05]  /*92c0*/  @!P0 BRA `(.L_x_85) ;  /* 0xfffffffc00f08947 */ /* 0x010fea000383ffff */
[----:B------:R-:W-:Y:S05]  /*92d0*/  BRA `(.L_x_172) ;  /* 0xffffffc000a47947 */ /* 0x000fea000383ffff */
.L_x_96:
[----:B-1----:R-:W-:Y:S04]  /*92e0*/  MOV R0, UR36 ;  /* 0x0000002400007c02 */ /* 0x002fe80008000f00 */
[----:B------:R1:W3:Y:S03]  /*92f0*/  SYNCS.PHASECHK.TRANS64.TRYWAIT P1, [R0+URZ+0x20], R5 ;  /* 0x00002005000075a7 */ /* 0x0002e600080211ff */
[----:B---3--:R-:W-:Y:S05]  /*9300*/  @!P1 NANOSLEEP.SYNCS 0x989680 ;  /* 0x009896800000995d */ /* 0x008fea0003900000 */
[----:B------:R-:W3:Y:S02]  /*9310*/  @!P1 SYNCS.PHASECHK.TRANS64 P1, [R0+URZ+0x20], R5 ;  /* 0x00002005000095a7 */ /* 0x000ee400080210ff */
[----:B---3--:R-:W-:Y:S05]  /*9320*/  @!P1 BRA `(.L_x_96) ;  /* 0xfffffffc00ec9947 */ /* 0x008fea000383ffff */
[----:B------:R-:W-:Y:S05]  /*9330*/  BRA `(.L_x_95) ;  /* 0xffffffcc00b07947 */ /* 0x000fea000383ffff */
.L_x_98:
[----:B-1----:R1:W4:Y:S02]  /*9340*/  SYNCS.PHASECHK.TRANS64.TRYWAIT P0, [R88+URZ+0x90], R3 ;  /* 0x00009003580075a7 */ /* 0x00232400080011ff */
[----:B----4-:R-:W-:Y:S05]  /*9350*/  @!P0 NANOSLEEP.SYNCS 0x989680 ;  /* 0x009896800000895d */ /* 0x010fea0003900000 */
[----:B------:R-:W4:Y:S02]  /*9360*/  @!P0 SYNCS.PHASECHK.TRANS64 P0, [R88+URZ+0x90], R3 ;  /* 0x00009003580085a7 */ /* 0x000f2400080010ff */
[----:B----4-:R-:W-:Y:S05]  /*9370*/  @!P0 BRA `(.L_x_98) ;  /* 0xfffffffc00f08947 */ /* 0x010fea000383ffff */
[----:B------:R-:W-:Y:S05]  /*9380*/  BRA `(.L_x_97) ;  /* 0xffffffcc00d87947 */ /* 0x000fea000383ffff */
.L_x_107:
[----:B-1----:R1:W2:Y:S02]  /*9390*/  SYNCS.PHASECHK.TRANS64.TRYWAIT P0, [R3+URZ+0x20], R0 ;  /* 0x00002000030075a7 */ /* 0x0022a400080011ff */
[----:B--2---:R-:W-:Y:S05]  /*93a0*/  @!P0 NANOSLEEP.SYNCS 0x989680 ;  /* 0x009896800000895d */ /* 0x004fea0003900000 */
[----:B------:R-:W2:Y:S02]  /*93b0*/  @!P0 SYNCS.PHASECHK.TRANS64 P0, [R3+URZ+0x20], R0 ;  /* 0x00002000030085a7 */ /* 0x000ea400080010ff */
[----:B--2---:R-:W-:Y:S05]  /*93c0*/  @!P0 BRA `(.L_x_107) ;  /* 0xfffffffc00f08947 */ /* 0x004fea000383ffff */
[----:B------:R-:W-:Y:S05]  /*93d0*/  BRA `(.L_x_106) ;  /* 0xffffffd400f47947 */ /* 0x000fea000383ffff */
.L_x_115:
[----:B-1----:R1:W2:Y:S02]  /*93e0*/  SYNCS.PHASECHK.TRANS64.TRYWAIT P0, [R92+URZ+0x20], R5 ;  /* 0x000020055c0075a7 */ /* 0x0022a400080011ff */
[----:B--2---:R-:W-:Y:S05]  /*93f0*/  @!P0 NANOSLEEP.SYNCS 0x989680 ;  /* 0x009896800000895d */ /* 0x004fea0003900000 */
[----:B------:R-:W2:Y:S02]  /*9400*/  @!P0 SYNCS.PHASECHK.TRANS64 P0, [R92+URZ+0x20], R5 ;  /* 0x000020055c0085a7 */ /* 0x000ea400080010ff */
[----:B--2---:R-:W-:Y:S05]  /*9410*/  @!P0 BRA `(.L_x_115) ;  /* 0xfffffffc00f08947 */ /* 0x004fea000383ffff */
[----:B------:R-:W-:Y:S05]  /*9420*/  BRA `(.L_x_114) ;  /* 0xffffffe000347947 */ /* 0x000fea000383ffff */
.L_x_123:
[----:B-1----:R1:W2:Y:S02]  /*9430*/  SYNCS.PHASECHK.TRANS64.TRYWAIT P0, [R92+URZ+0x20], R5 ;  /* 0x000020055c0075a7 */ /* 0x0022a400080011ff */
[----:B--2---:R-:W-:Y:S05]  /*9440*/  @!P0 NANOSLEEP.SYNCS 0x989680 ;  /* 0x009896800000895d */ /* 0x004fea0003900000 */
[----:B------:R-:W2:Y:S02]  /*9450*/  @!P0 SYNCS.PHASECHK.TRANS64 P0, [R92+URZ+0x20], R5 ;  /* 0x000020055c0085a7 */ /* 0x000ea400080010ff */
[----:B--2---:R-:W-:Y:S05]  /*9460*/  @!P0 BRA `(.L_x_123) ;  /* 0xfffffffc00f08947 */ /* 0x004fea000383ffff */
[----:B------:R-:W-:Y:S05]  /*9470*/  BRA `(.L_x_122) ;  /* 0xffffffe800747947 */ /* 0x000fea000383ffff */
        .weak           $__internal_0_$__cuda_sm10x_tcgen05_guardrail_trap_col_being_dealloced_not_returned_by_alloc
        .type           $__internal_0_$__cuda_sm10x_tcgen05_guardrail_trap_col_being_dealloced_not_returned_by_alloc,@function
        .size           $__internal_0_$__cuda_sm10x_tcgen05_guardrail_trap_col_being_dealloced_not_returned_by_alloc,($__internal_1_$__cuda_sm10x_tcgen05_guardrail_trap_phase_invalid_during_alloc - $__internal_0_$__cuda_sm10x_tcgen05_guardrail_trap_col_being_dealloced_not_returned_by_alloc)
$__internal_0_$__cuda_sm10x_tcgen05_guardrail_trap_col_being_dealloced_not_returned_by_alloc:
[----:B------:R-:W-:Y:S05]  /*9480*/  BPT.TRAP 0x1 ;  /* 0x000000040000795c */ /* 0x000fea0000300000 */
[----:B------:R-:W-:-:S04]  /*9490*/  HFMA2 R3, -RZ, RZ, 0, 0 ;  /* 0x00000000ff037431 */ /* 0x000fc800000001ff */
[----:B------:R-:W-:Y:S05]  /*94a0*/  RET.REL.NODEC R2 `(_ZN7cutlass13device_kernelINS_4gemm6kernel13GemmUniversalIN4cute5tupleIJiiiiEEENS1_10collective13CollectiveMmaINS1_35MainloopSm100TmaUmmaWarpSpecializedILi2ELi2ELi4ENS5_IJNS4_1CILi1EEESB_SB_EEEEENS5_IJNSA_ILi128EEENSA_ILi64EEESE_EEENS_10tfloat32_tENS5_IJlSB_lEEESH_SI_NS4_8TiledMMAINS4_8MMA_AtomIJNS4_17SM100_MMA_TF32_SSISH_SH_fLi128ELi64ELNS4_4UMMA5MajorE0ELSN_0ELNSM_7ScaleInE0ELSO_0EEEEEENS4_6LayoutISC_NS5_IJNSA_ILi0EEESS_SS_EEEEENS5_IJNS4_10UnderscoreESV_SV_EEEEENS4_13SM90_TMA_LOADENS4_14ComposedLayoutINS4_7SwizzleILi3ELi4ELi3EEENS4_18smem_ptr_flag_bitsILi32EEENSR_INS5_IJNSA_ILi8EEENSA_ILi32EEEEEENS5_IJS15_SB_EEEEEEEvNS4_8identityESY_S19_vS1A_EENS_8epilogue10collective18CollectiveEpilogueINS1C_23Sm100TmaWarpSpecializedILi4ELi2ELi16ELb1ELb0EEEJSG_NS5_IJNSR_ISE_SB_EENSR_INSA_ILi16EEESB_EEEEESH_SI_SH_SI_NS1C_6fusion15FusionCallbacksIS1G_NS1L_17LinearCombinationISH_fSH_fLNS_15FloatRoundStyleE2EEESG_S1K_JEEENS4_5SM1004TMEM4LOAD26SM100_TMEM_LOAD_32dp32b16xESY_NSZ_INS10_ILi2ELi4ELi3EEES13_NSR_INS5_IJS14_S1I_EEENS5_IJS1I_SB_EEEEEEENS4_39AutoVectorizingCopyWithAssumedAlignmentILi128EEENS4_14SM90_TMA_STOREES1Z_S21_S21_EEEvvEEEEvNT_6ParamsE) ;  /* 0xffffff6802d47950 */ /* 0x000fea0003c3ffff */
        .weak           $__internal_1_$__cuda_sm10x_tcgen05_guardrail_trap_phase_invalid_during_alloc
        .type           $__internal_1_$__cuda_sm10x_tcgen05_guardrail_trap_phase_invalid_during_alloc,@function
        .size           $__internal_1_$__cuda_sm10x_tcgen05_guardrail_trap_phase_invalid_during_alloc,($__internal_2_$__cuda_sm10x_tcgen05_guardrail_trap_unallocated_columns_being_dealloced - $__internal_1_$__cuda_sm10x_tcgen05_guardrail_trap_phase_invalid_during_alloc)
$__internal_1_$__cuda_sm10x_tcgen05_guardrail_trap_phase_invalid_during_alloc:
[----:B------:R-:W-:Y:S05]  /*94b0*/  BPT.TRAP 0x1 ;  /* 0x000000040000795c */ /* 0x000fea0000300000 */
[----:B------:R-:W-:-:S04]  /*94c0*/  MOV R3, 0x0 ;  /* 0x0000000000037802 */ /* 0x000fc80000000f00 */
[----:B------:R-:W-:Y:S05]  /*94d0*/  RET.REL.NODEC R2 `(_ZN7cutlass13device_kernelINS_4gemm6kernel13GemmUniversalIN4cute5tupleIJiiiiEEENS1_10collective13CollectiveMmaINS1_35MainloopSm100TmaUmmaWarpSpecializedILi2ELi2ELi4ENS5_IJNS4_1CILi1EEESB_SB_EEEEENS5_IJNSA_ILi128EEENSA_ILi64EEESE_EEENS_10tfloat32_tENS5_IJlSB_lEEESH_SI_NS4_8TiledMMAINS4_8MMA_AtomIJNS4_17SM100_MMA_TF32_SSISH_SH_fLi128ELi64ELNS4_4UMMA5MajorE0ELSN_0ELNSM_7ScaleInE0ELSO_0EEEEEENS4_6LayoutISC_NS5_IJNSA_ILi0EEESS_SS_EEEEENS5_IJNS4_10UnderscoreESV_SV_EEEEENS4_13SM90_TMA_LOADENS4_14ComposedLayoutINS4_7SwizzleILi3ELi4ELi3EEENS4_18smem_ptr_flag_bitsILi32EEENSR_INS5_IJNSA_ILi8EEENSA_ILi32EEEEEENS5_IJS15_SB_EEEEEEEvNS4_8identityESY_S19_vS1A_EENS_8epilogue10collective18CollectiveEpilogueINS1C_23Sm100TmaWarpSpecializedILi4ELi2ELi16ELb1ELb0EEEJSG_NS5_IJNSR_ISE_SB_EENSR_INSA_ILi16EEESB_EEEEESH_SI_SH_SI_NS1C_6fusion15FusionCallbacksIS1G_NS1L_17LinearCombinationISH_fSH_fLNS_15FloatRoundStyleE2EEESG_S1K_JEEENS4_5SM1004TMEM4LOAD26SM100_TMEM_LOAD_32dp32b16xESY_NSZ_INS10_ILi2ELi4ELi3EEES13_NSR_INS5_IJS14_S1I_EEENS5_IJS1I_SB_EEEEEEENS4_39AutoVectorizingCopyWithAssumedAlignmentILi128EEENS4_14SM90_TMA_STOREES1Z_S21_S21_EEEvvEEEEvNT_6ParamsE) ;  /* 0xffffff6802c87950 */ /* 0x000fea0003c3ffff */
        .weak           $__internal_2_$__cuda_sm10x_tcgen05_guardrail_trap_unallocated_columns_being_dealloced
        .type           $__internal_2_$__cuda_sm10x_tcgen05_guardrail_trap_unallocated_columns_being_dealloced,@function
        .size           $__internal_2_$__cuda_sm10x_tcgen05_guardrail_trap_unallocated_columns_being_dealloced,(.L_x_174 - $__internal_2_$__cuda_sm10x_tcgen05_guardrail_trap_unallocated_columns_being_dealloced)
$__internal_2_$__cuda_sm10x_tcgen05_guardrail_trap_unallocated_columns_being_dealloced:
[----:B------:R-:W-:Y:S05]  /*94e0*/  BPT.TRAP 0x1 ;  /* 0x000000040000795c */ /* 0x000fea0000300000 */
[----:B------:R-:W-:-:S04]  /*94f0*/  HFMA2 R3, -RZ, RZ, 0, 0 ;  /* 0x00000000ff037431 */ /* 0x000fc800000001ff */
[----:B------:R-:W-:Y:S05]  /*9500*/  RET.REL.NODEC R2 `(_ZN7cutlass13device_kernelINS_4gemm6kernel13GemmUniversalIN4cute5tupleIJiiiiEEENS1_10collective13CollectiveMmaINS1_35MainloopSm100TmaUmmaWarpSpecializedILi2ELi2ELi4ENS5_IJNS4_1CILi1EEESB_SB_EEEEENS5_IJNSA_ILi128EEENSA_ILi64EEESE_EEENS_10tfloat32_tENS5_IJlSB_lEEESH_SI_NS4_8TiledMMAINS4_8MMA_AtomIJNS4_17SM100_MMA_TF32_SSISH_SH_fLi128ELi64ELNS4_4UMMA5MajorE0ELSN_0ELNSM_7ScaleInE0ELSO_0EEEEEENS4_6LayoutISC_NS5_IJNSA_ILi0EEESS_SS_EEEEENS5_IJNS4_10UnderscoreESV_SV_EEEEENS4_13SM90_TMA_LOADENS4_14ComposedLayoutINS4_7SwizzleILi3ELi4ELi3EEENS4_18smem_ptr_flag_bitsILi32EEENSR_INS5_IJNSA_ILi8EEENSA_ILi32EEEEEENS5_IJS15_SB_EEEEEEEvNS4_8identityESY_S19_vS1A_EENS_8epilogue10collective18CollectiveEpilogueINS1C_23Sm100TmaWarpSpecializedILi4ELi2ELi16ELb1ELb0EEEJSG_NS5_IJNSR_ISE_SB_EENSR_INSA_ILi16EEESB_EEEEESH_SI_SH_SI_NS1C_6fusion15FusionCallbacksIS1G_NS1L_17LinearCombinationISH_fSH_fLNS_15FloatRoundStyleE2EEESG_S1K_JEEENS4_5SM1004TMEM4LOAD26SM100_TMEM_LOAD_32dp32b16xESY_NSZ_INS10_ILi2ELi4ELi3EEES13_NSR_INS5_IJS14_S1I_EEENS5_IJS1I_SB_EEEEEEENS4_39AutoVectorizingCopyWithAssumedAlignmentILi128EEENS4_14SM90_TMA_STOREES1Z_S21_S21_EEEvvEEEEvNT_6ParamsE) ;  /* 0xffffff6802bc7950 */ /* 0x000fea0003c3ffff */
.L_x_173:
[----:B------:R-:W-:-:S00]  /*9510*/  BRA `(.L_x_173) ;  /* 0xfffffffc00fc7947 */ /* 0x000fc0000383ffff */
[----:B------:R-:W-:-:S00]  /*9520*/  NOP ;  /* 0x0000000000007918 */ /* 0x000fc00000000000 */
        /* <DEDUP_REMOVED lines=13> */
.L_x_174:


//--------------------- .nv.global.init           --------------------------
	.section	.nv.global.init,"aw",@progbits
.nv.global.init:
	.type		$str$27,@object
	.size		$str$27,($str$28 - $str$27)
$str$27:
        /*0000*/ 	.byte	0x28, 0x61, 0x64, 0x64, 0x72, 0x65, 0x73, 0x73, 0x20, 0x26, 0x20, 0x6d, 0x61, 0x73, 0x6b, 0x29
        /*0010*/ 	.byte	0x20, 0x3d, 0x3d, 0x20, 0x30, 0x00
	.type		$str$28,@object
	.size		$str$28,($str$26 - $str$28)
$str$28:
        /*0016*/ 	.byte	0x2f, 0x74, 0x6d, 0x70, 0x2f, 0x63, 0x75, 0x74, 0x6c, 0x61, 0x73, 0x73, 0x5f, 0x73, 0x77, 0x65
        /*0026*/ 	.byte	0x65, 0x70, 0x5f, 0x73, 0x72, 0x63, 0x2f, 0x69, 0x6e, 0x63, 0x6c, 0x75, 0x64, 0x65, 0x2f, 0x63
        /*0036*/ 	.byte	0x75, 0x74, 0x65, 0x2f, 0x70, 0x6f, 0x69, 0x6e, 0x74, 0x65, 0x72, 0x5f, 0x66, 0x6c, 0x61, 0x67
        /*0046*/ 	.byte	0x67, 0x65, 0x64, 0x2e, 0x68, 0x70, 0x70, 0x00
	.type		$str$26,@object
	.size		$str$26,($str$25 - $str$26)
$str$26:
        /*004e*/ 	.byte	0x2f, 0x74, 0x6d, 0x70, 0x2f, 0x63, 0x75, 0x74, 0x6c, 0x61, 0x73, 0x73, 0x5f, 0x73, 0x77, 0x65
        /*005e*/ 	.byte	0x65, 0x70, 0x5f, 0x73, 0x72, 0x63, 0x2f, 0x69, 0x6e, 0x63, 0x6c, 0x75, 0x64, 0x65, 0x2f, 0x63
        /*006e*/ 	.byte	0x75, 0x74, 0x65, 0x2f, 0x61, 0x74, 0x6f, 0x6d, 0x2f, 0x63, 0x6f, 0x70, 0x79, 0x5f, 0x74, 0x72
        /*007e*/ 	.byte	0x61, 0x69, 0x74, 0x73, 0x5f, 0x73, 0x6d, 0x31, 0x30, 0x30, 0x2e, 0x68, 0x70, 0x70, 0x00
	.type		$str$25,@object
	.size		$str$25,(__unnamed_1 - $str$25)
$str$25:
        /*008d*/ 	.byte	0x28, 0x28, 0x75, 0x69, 0x6e, 0x74, 0x33, 0x32, 0x5f, 0x74, 0x28, 0x74, 0x68, 0x72, 0x65, 0x61
        /*009d*/ 	.byte	0x64, 0x49, 0x64, 0x78, 0x2e, 0x78, 0x29, 0x20, 0x2f, 0x20, 0x33, 0x32, 0x29, 0x20, 0x25, 0x20
        /*00ad*/ 	.byte	0x34, 0x29, 0x20, 0x3d, 0x3d, 0x20, 0x28, 0x28, 0x28, 0x74, 0x6d, 0x65, 0x6d, 0x5f, 0x61, 0x64
        /*00bd*/ 	.byte	0x64, 0x72, 0x20, 0x3e, 0x3e, 0x20, 0x31, 0x36, 0x29, 0x20, 0x2f, 0x20, 0x33, 0x32, 0x29, 0x20
        /*00cd*/ 	.byte	0x25, 0x20, 0x34, 0x29, 0x00
	.type		__unnamed_1,@object
	.size		__unnamed_1,(__unnamed_2 - __unnamed_1)
__unnamed_1:
        /*00d2*/ 	.byte	0x61, 0x75, 0x74, 0x6f, 0x20, 0x63, 0x75, 0x74, 0x65, 0x3a, 0x3a, 0x61, 0x73, 0x5f, 0x70, 0x6f
        /* <DEDUP_REMOVED lines=24> */
        /*0262*/ 	.byte	0x32, 0x30, 0x34, 0x38, 0x3e, 0x3e, 0x3e, 0x3e, 0x5d, 0x00
	.type		__unnamed_2,@object
	.size		__unnamed_2,(.L_2 - __unnamed_2)
__unnamed_2:
        /* <DEDUP_REMOVED lines=42> */
        /*050c*/ 	.byte	0x3e, 0x5d, 0x00
.L_2:


//--------------------- .nv.shared._ZN7cutlass13device_kernelINS_4gemm6kernel13GemmUniversalIN4cute5tupleIJiiiiEEENS1_10collective13CollectiveMmaINS1_35MainloopSm100TmaUmmaWarpSpecializedILi2ELi2ELi4ENS5_IJNS4_1CILi1EEESB_SB_EEEEENS5_IJNSA_ILi128EEENSA_ILi64EEESE_EEENS_10tfloat32_tENS5_IJlSB_lEEESH_SI_NS4_8TiledMMAINS4_8MMA_AtomIJNS4_17SM100_MMA_TF32_SSISH_SH_fLi128ELi64ELNS4_4UMMA5MajorE0ELSN_0ELNSM_7ScaleInE0ELSO_0EEEEEENS4_6LayoutISC_NS5_IJNSA_ILi0EEESS_SS_EEEEENS5_IJNS4_10UnderscoreESV_SV_EEEEENS4_13SM90_TMA_LOADENS4_14ComposedLayoutINS4_7SwizzleILi3ELi4ELi3EEENS4_18smem_ptr_flag_bitsILi32EEENSR_INS5_IJNSA_ILi8EEENSA_ILi32EEEEEENS5_IJS15_SB_EEEEEEEvNS4_8identityESY_S19_vS1A_EENS_8epilogue10collective18CollectiveEpilogueINS1C_23Sm100TmaWarpSpecializedILi4ELi2ELi16ELb1ELb0EEEJSG_NS5_IJNSR_ISE_SB_EENSR_INSA_ILi16EEESB_EEEEESH_SI_SH_SI_NS1C_6fusion15FusionCallbacksIS1G_NS1L_17LinearCombinationISH_fSH_fLNS_15FloatRoundStyleE2EEESG_S1K_JEEENS4_5SM1004TMEM4LOAD26SM100_TMEM_LOAD_32dp32b16xESY_NSZ_INS10_ILi2ELi4ELi3EEES13_NSR_INS5_IJS14_S1I_EEENS5_IJS1I_SB_EEEEEEENS4_39AutoVectorizingCopyWithAssumedAlignmentILi128EEENS4_14SM90_TMA_STOREES1Z_S21_S21_EEEvvEEEEvNT_6ParamsE --------------------------
	.section	.nv.shared._ZN7cutlass13device_kernelINS_4gemm6kernel13GemmUniversalIN4cute5tupleIJiiiiEEENS1_10collective13CollectiveMmaINS1_35MainloopSm100TmaUmmaWarpSpecializedILi2ELi2ELi4ENS5_IJNS4_1CILi1EEESB_SB_EEEEENS5_IJNSA_ILi128EEENSA_ILi64EEESE_EEENS_10tfloat32_tENS5_IJlSB_lEEESH_SI_NS4_8TiledMMAINS4_8MMA_AtomIJNS4_17SM100_MMA_TF32_SSISH_SH_fLi128ELi64ELNS4_4UMMA5MajorE0ELSN_0ELNSM_7ScaleInE0ELSO_0EEEEEENS4_6LayoutISC_NS5_IJNSA_ILi0EEESS_SS_EEEEENS5_IJNS4_10UnderscoreESV_SV_EEEEENS4_13SM90_TMA_LOADENS4_14ComposedLayoutINS4_7SwizzleILi3ELi4ELi3EEENS4_18smem_ptr_flag_bitsILi32EEENSR_INS5_IJNSA_ILi8EEENSA_ILi32EEEEEENS5_IJS15_SB_EEEEEEEvNS4_8identityESY_S19_vS1A_EENS_8epilogue10collective18CollectiveEpilogueINS1C_23Sm100TmaWarpSpecializedILi4ELi2ELi16ELb1ELb0EEEJSG_NS5_IJNSR_ISE_SB_EENSR_INSA_ILi16EEESB_EEEEESH_SI_SH_SI_NS1C_6fusion15FusionCallbacksIS1G_NS1L_17LinearCombinationISH_fSH_fLNS_15FloatRoundStyleE2EEESG_S1K_JEEENS4_5SM1004TMEM4LOAD26SM100_TMEM_LOAD_32dp32b16xESY_NSZ_INS10_ILi2ELi4ELi3EEES13_NSR_INS5_IJS14_S1I_EEENS5_IJS1I_SB_EEEEEEENS4_39AutoVectorizingCopyWithAssumedAlignmentILi128EEENS4_14SM90_TMA_STOREES1Z_S21_S21_EEEvvEEEEvNT_6ParamsE,"aw",@nobits
	.sectionflags	@""
	.align	16
	.zero		1024


//--------------------- .nv.shared.reserved.0     --------------------------
	.section	.nv.shared.reserved.0,"aw",@nobits
	.weak		__nv_reservedSMEM_offset_0_alias
	.size		__nv_reservedSMEM_offset_0_alias, 0, 64
	.other		__nv_reservedSMEM_offset_0_alias,@"STO_CUDA_RESERVED_SHARED STV_DEFAULT"
__nv_reservedSMEM_offset_0_alias:
	.zero		0
.nv.shared.reserved.0:
	.zero		64
	.weak		__nv_reservedSMEM_tcgen05_partition
	.type		__nv_reservedSMEM_tcgen05_partition,@object
	.size		__nv_reservedSMEM_tcgen05_partition,(.L_0 - __nv_reservedSMEM_tcgen05_partition)
__nv_reservedSMEM_tcgen05_partition:
	.zero		32
.L_0:


//--------------------- .nv.global                --------------------------
	.section	.nv.global,"aw",@nobits
.nv.global:
	.type		_ZN40_INTERNAL_27a20d53_4_k_cu_71b8742c_206224cute1_E,@object
	.size		_ZN40_INTERNAL_27a20d53_4_k_cu_71b8742c_206224cute1_E,(_ZN40_INTERNAL_27a20d53_4_k_cu_71b8742c_206224cuda3std3__45__cpo6cbeginE - _ZN40_INTERNAL_27a20d53_4_k_cu_71b8742c_206224cute1_E)
_ZN40_INTERNAL_27a20d53_4_k_cu_71b8742c_206224cute1_E:
	.zero		1
	.type		_ZN40_INTERNAL_27a20d53_4_k_cu_71b8742c_206224cuda3std3__45__cpo6cbeginE,@object
	.size		_ZN40_INTERNAL_27a20d53_4_k_cu_71b8742c_206224cuda3std3__45__cpo6cbeginE,(_ZN40_INTERNAL_27a20d53_4_k_cu_71b8742c_206224cuda3std3__48in_placeE - _ZN40_INTERNAL_27a20d53_4_k_cu_71b8742c_206224cuda3std3__45__cpo6cbeginE)
_ZN40_INTERNAL_27a20d53_4_k_cu_71b8742c_206224cuda3std3__45__cpo6cbeginE:
	.zero		1
	.type		_ZN40_INTERNAL_27a20d53_4_k_cu_71b8742c_206224cuda3std3__48in_placeE,@object
	.size		_ZN40_INTERNAL_27a20d53_4_k_cu_71b8742c_206224cuda3std3__48in_placeE,(_ZN40_INTERNAL_27a20d53_4_k_cu_71b8742c_206224cuda3std6ranges3__45__cpo9iter_moveE - _ZN40_INTERNAL_27a20d53_4_k_cu_71b8742c_206224cuda3std3__48in_placeE)
_ZN40_INTERNAL_27a20d53_4_k_cu_71b8742c_206224cuda3std3__48in_placeE:
	.zero		1
	.type		_ZN40_INTERNAL_27a20d53_4_k_cu_71b8742c_206224cuda3std6ranges3__45__cpo9iter_moveE,@object
	.size		_ZN40_INTERNAL_27a20d53_4_k_cu_71b8742c_206224cuda3std6ranges3__45__cpo9iter_moveE,(_ZN40_INTERNAL_27a20d53_4_k_cu_71b8742c_206224cuda3std3__45__cpo5beginE - _ZN40_INTERNAL_27a20d53_4_k_cu_71b8742c_206224cuda3std6ranges3__45__cpo9iter_moveE)
_ZN40_INTERNAL_27a20d53_4_k_cu_71b8742c_206224cuda3std6ranges3__45__cpo9iter_moveE:
	.zero		1
	.type		_ZN40_INTERNAL_27a20d53_4_k_cu_71b8742c_206224cuda3std3__45__cpo5beginE,@object
	.size		_ZN40_INTERNAL_27a20d53_4_k_cu_71b8742c_206224cuda3std3__45__cpo5beginE,(_ZN40_INTERNAL_27a20d53_4_k_cu_71b8742c_206224cuda3std3__442_GLOBAL__N__27a20d53_4_k_cu_71b8742c_206226ignoreE - _ZN40_INTERNAL_27a20d53_4_k_cu_71b8742c_206224cuda3std3__45__cpo5beginE)
_ZN40_INTERNAL_27a20d53_4_k_cu_71b8742c_206224cuda3std3__45__cpo5beginE:
	.zero		1
	.type		_ZN40_INTERNAL_27a20d53_4_k_cu_71b8742c_206224cuda3std3__442_GLOBAL__N__27a20d53_4_k_cu_71b8742c_206226ignoreE,@object
	.size		_ZN40_INTERNAL_27a20d53_4_k_cu_71b8742c_206224cuda3std3__442_GLOBAL__N__27a20d53_4_k_cu_71b8742c_206226ignoreE,(_ZN40_INTERNAL_27a20d53_4_k_cu_71b8742c_206224cute7productE - _ZN40_INTERNAL_27a20d53_4_k_cu_71b8742c_206224cuda3std3__442_GLOBAL__N__27a20d53_4_k_cu_71b8742c_206226ignoreE)
_ZN40_INTERNAL_27a20d53_4_k_cu_71b8742c_206224cuda3std3__442_GLOBAL__N__27a20d53_4_k_cu_71b8742c_206226ignoreE:
	.zero		1
	.type		_ZN40_INTERNAL_27a20d53_4_k_cu_71b8742c_206224cute7productE,@object
	.size		_ZN40_INTERNAL_27a20d53_4_k_cu_71b8742c_206224cute7productE,(_ZN40_INTERNAL_27a20d53_4_k_cu_71b8742c_206224cuda3std3__45__cpo3endE - _ZN40_INTERNAL_27a20d53_4_k_cu_71b8742c_206224cute7productE)
_ZN40_INTERNAL_27a20d53_4_k_cu_71b8742c_206224cute7productE:
	.zero		1
	.type		_ZN40_INTERNAL_27a20d53_4_k_cu_71b8742c_206224cuda3std3__45__cpo3endE,@object
	.size		_ZN40_INTERNAL_27a20d53_4_k_cu_71b8742c_206224cuda3std3__45__cpo3endE,(_ZN40_INTERNAL_27a20d53_4_k_cu_71b8742c_206224cuda3std3__419piecewise_constructE - _ZN40_INTERNAL_27a20d53_4_k_cu_71b8742c_206224cuda3std3__45__cpo3endE)
_ZN40_INTERNAL_27a20d53_4_k_cu_71b8742c_206224cuda3std3__45__cpo3endE:
	.zero		1
	.type		_ZN40_INTERNAL_27a20d53_4_k_cu_71b8742c_206224cuda3std3__419piecewise_constructE,@object
	.size		_ZN40_INTERNAL_27a20d53_4_k_cu_71b8742c_206224cuda3std3__419piecewise_constructE,(_ZN40_INTERNAL_27a20d53_4_k_cu_71b8742c_206224cuda3std3__45__cpo4cendE - _ZN40_INTERNAL_27a20d53_4_k_cu_71b8742c_206224cuda3std3__419piecewise_constructE)
_ZN40_INTERNAL_27a20d53_4_k_cu_71b8742c_206224cuda3std3__419piecewise_constructE:
	.zero		1
	.type		_ZN40_INTERNAL_27a20d53_4_k_cu_71b8742c_206224cuda3std3__45__cpo4cendE,@object
	.size		_ZN40_INTERNAL_27a20d53_4_k_cu_71b8742c_206224cuda3std3__45__cpo4cendE,(_ZN40_INTERNAL_27a20d53_4_k_cu_71b8742c_206224cuda3std6ranges3__45__cpo4swapE - _ZN40_INTERNAL_27a20d53_4_k_cu_71b8742c_206224cuda3std3__45__cpo4cendE)
_ZN40_INTERNAL_27a20d53_4_k_cu_71b8742c_206224cuda3std3__45__cpo4cendE:
	.zero		1
	.type		_ZN40_INTERNAL_27a20d53_4_k_cu_71b8742c_206224cuda3std6ranges3__45__cpo4swapE,@object
	.size		_ZN40_INTERNAL_27a20d53_4_k_cu_71b8742c_206224cuda3std6ranges3__45__cpo4swapE,(.L_10 - _ZN40_INTERNAL_27a20d53_4_k_cu_71b8742c_206224cuda3std6ranges3__45__cpo4swapE)
_ZN40_INTERNAL_27a20d53_4_k_cu_71b8742c_206224cuda3std6ranges3__45__cpo4swapE:
	.zero		1
.L_10:


//--------------------- .nv.constant0._ZN7cutlass13device_kernelINS_4gemm6kernel13GemmUniversalIN4cute5tupleIJiiiiEEENS1_10collective13CollectiveMmaINS1_35MainloopSm100TmaUmmaWarpSpecializedILi2ELi2ELi4ENS5_IJNS4_1CILi1EEESB_SB_EEEEENS5_IJNSA_ILi128EEENSA_ILi64EEESE_EEENS_10tfloat32_tENS5_IJlSB_lEEESH_SI_NS4_8TiledMMAINS4_8MMA_AtomIJNS4_17SM100_MMA_TF32_SSISH_SH_fLi128ELi64ELNS4_4UMMA5MajorE0ELSN_0ELNSM_7ScaleInE0ELSO_0EEEEEENS4_6LayoutISC_NS5_IJNSA_ILi0EEESS_SS_EEEEENS5_IJNS4_10UnderscoreESV_SV_EEEEENS4_13SM90_TMA_LOADENS4_14ComposedLayoutINS4_7SwizzleILi3ELi4ELi3EEENS4_18smem_ptr_flag_bitsILi32EEENSR_INS5_IJNSA_ILi8EEENSA_ILi32EEEEEENS5_IJS15_SB_EEEEEEEvNS4_8identityESY_S19_vS1A_EENS_8epilogue10collective18CollectiveEpilogueINS1C_23Sm100TmaWarpSpecializedILi4ELi2ELi16ELb1ELb0EEEJSG_NS5_IJNSR_ISE_SB_EENSR_INSA_ILi16EEESB_EEEEESH_SI_SH_SI_NS1C_6fusion15FusionCallbacksIS1G_NS1L_17LinearCombinationISH_fSH_fLNS_15FloatRoundStyleE2EEESG_S1K_JEEENS4_5SM1004TMEM4LOAD26SM100_TMEM_LOAD_32dp32b16xESY_NSZ_INS10_ILi2ELi4ELi3EEES13_NSR_INS5_IJS14_S1I_EEENS5_IJS1I_SB_EEEEEEENS4_39AutoVectorizingCopyWithAssumedAlignmentILi128EEENS4_14SM90_TMA_STOREES1Z_S21_S21_EEEvvEEEEvNT_6ParamsE --------------------------
	.section	.nv.constant0._ZN7cutlass13device_kernelINS_4gemm6kernel13GemmUniversalIN4cute5tupleIJiiiiEEENS1_10collective13CollectiveMmaINS1_35MainloopSm100TmaUmmaWarpSpecializedILi2ELi2ELi4ENS5_IJNS4_1CILi1EEESB_SB_EEEEENS5_IJNSA_ILi128EEENSA_ILi64EEESE_EEENS_10tfloat32_tENS5_IJlSB_lEEESH_SI_NS4_8TiledMMAINS4_8MMA_AtomIJNS4_17SM100_MMA_TF32_SSISH_SH_fLi128ELi64ELNS4_4UMMA5MajorE0ELSN_0ELNSM_7ScaleInE0ELSO_0EEEEEENS4_6LayoutISC_NS5_IJNSA_ILi0EEESS_SS_EEEEENS5_IJNS4_10UnderscoreESV_SV_EEEEENS4_13SM90_TMA_LOADENS4_14ComposedLayoutINS4_7SwizzleILi3ELi4ELi3EEENS4_18smem_ptr_flag_bitsILi32EEENSR_INS5_IJNSA_ILi8EEENSA_ILi32EEEEEENS5_IJS15_SB_EEEEEEEvNS4_8identityESY_S19_vS1A_EENS_8epilogue10collective18CollectiveEpilogueINS1C_23Sm100TmaWarpSpecializedILi4ELi2ELi16ELb1ELb0EEEJSG_NS5_IJNSR_ISE_SB_EENSR_INSA_ILi16EEESB_EEEEESH_SI_SH_SI_NS1C_6fusion15FusionCallbacksIS1G_NS1L_17LinearCombinationISH_fSH_fLNS_15FloatRoundStyleE2EEESG_S1K_JEEENS4_5SM1004TMEM4LOAD26SM100_TMEM_LOAD_32dp32b16xESY_NSZ_INS10_ILi2ELi4ELi3EEES13_NSR_INS5_IJS14_S1I_EEENS5_IJS1I_SB_EEEEEEENS4_39AutoVectorizingCopyWithAssumedAlignmentILi128EEENS4_14SM90_TMA_STOREES1Z_S21_S21_EEEvvEEEEvNT_6ParamsE,"a",@progbits
	.sectionflags	@""
	.align	4
.nv.constant0._ZN7cutlass13device_kernelINS_4gemm6kernel13GemmUniversalIN4cute5tupleIJiiiiEEENS1_10collective13CollectiveMmaINS1_35MainloopSm100TmaUmmaWarpSpecializedILi2ELi2ELi4ENS5_IJNS4_1CILi1EEESB_SB_EEEEENS5_IJNSA_ILi128EEENSA_ILi64EEESE_EEENS_10tfloat32_tENS5_IJlSB_lEEESH_SI_NS4_8TiledMMAINS4_8MMA_AtomIJNS4_17SM100_MMA_TF32_SSISH_SH_fLi128ELi64ELNS4_4UMMA5MajorE0ELSN_0ELNSM_7ScaleInE0ELSO_0EEEEEENS4_6LayoutISC_NS5_IJNSA_ILi0EEESS_SS_EEEEENS5_IJNS4_10UnderscoreESV_SV_EEEEENS4_13SM90_TMA_LOADENS4_14ComposedLayoutINS4_7SwizzleILi3ELi4ELi3EEENS4_18smem_ptr_flag_bitsILi32EEENSR_INS5_IJNSA_ILi8EEENSA_ILi32EEEEEENS5_IJS15_SB_EEEEEEEvNS4_8identityESY_S19_vS1A_EENS_8epilogue10collective18CollectiveEpilogueINS1C_23Sm100TmaWarpSpecializedILi4ELi2ELi16ELb1ELb0EEEJSG_NS5_IJNSR_ISE_SB_EENSR_INSA_ILi16EEESB_EEEEESH_SI_SH_SI_NS1C_6fusion15FusionCallbacksIS1G_NS1L_17LinearCombinationISH_fSH_fLNS_15FloatRoundStyleE2EEESG_S1K_JEEENS4_5SM1004TMEM4LOAD26SM100_TMEM_LOAD_32dp32b16xESY_NSZ_INS10_ILi2ELi4ELi3EEES13_NSR_INS5_IJS14_S1I_EEENS5_IJS1I_SB_EEEEEEENS4_39AutoVectorizingCopyWithAssumedAlignmentILi128EEENS4_14SM90_TMA_STOREES1Z_S21_S21_EEEvvEEEEvNT_6ParamsE:
	.zero		2944


//--------------------- SYMBOLS --------------------------

	.type		.nv.reservedSmem.offset0,@object
	.size		.nv.reservedSmem.offset0,0x4
	.type		.nv.reservedSmem.cap,@object
	.size		.nv.reservedSmem.cap,0x4
	.type		__assertfail,@function
